def matmul_kernel(
    a_ptr,
    b_ptr,
    c_ptr,
    M,
    N,
    K,
    stride_am,
    stride_ak,
    stride_bk,
    stride_bn,
    stride_cm,
    stride_cn,
    BLOCK_M: tl.constexpr,
    BLOCK_N: tl.constexpr,
    BLOCK_K: tl.constexpr,
    GROUP_M: tl.constexpr,
):
    pid = tl.program_id(axis=0)
    num_pid_m = tl.cdiv(M, BLOCK_M)
    num_pid_n = tl.cdiv(N, BLOCK_N)
    num_pid_in_group = GROUP_M * num_pid_n
    group_id = pid // num_pid_in_group
    first_pid_m = group_id * GROUP_M
    group_size_m = min(num_pid_m - first_pid_m, GROUP_M)
    pid_m = first_pid_m + ((pid % num_pid_in_group) % group_size_m)
    pid_n = (pid % num_pid_in_group) // group_size_m

    offs_am = (pid_m * BLOCK_M + tl.arange(0, BLOCK_M)) % M
    offs_bn = (pid_n * BLOCK_N + tl.arange(0, BLOCK_N)) % N
    offs_k = tl.arange(0, BLOCK_K)
    a_ptrs = a_ptr + offs_am[:, None] * stride_am + offs_k[None, :] * stride_ak
    b_ptrs = b_ptr + offs_k[:, None] * stride_bk + offs_bn[None, :] * stride_bn

    acc = tl.zeros((BLOCK_M, BLOCK_N), dtype=tl.float32)
    for kk in range(0, tl.cdiv(K, BLOCK_K)):
        a = tl.load(a_ptrs, mask=offs_k[None, :] < K - kk * BLOCK_K, other=0.0)
        b = tl.load(b_ptrs, mask=offs_k[:, None] < K - kk * BLOCK_K, other=0.0)
        acc = tl.dot(a, b, acc)
        a_ptrs += BLOCK_K * stride_ak
        b_ptrs += BLOCK_K * stride_bk

    c = acc.to(c_ptr.dtype.element_ty)
    offs_cm = pid_m * BLOCK_M + tl.arange(0, BLOCK_M)
    offs_cn = pid_n * BLOCK_N + tl.arange(0, BLOCK_N)
    c_ptrs = c_ptr + offs_cm[:, None] * stride_cm + offs_cn[None, :] * stride_cn
    mask = (offs_cm[:, None] < M) & (offs_cn[None, :] < N)
    tl.store(c_ptrs, c, mask=mask)

# config = {"BLOCK_K": 64, "BLOCK_M": 128, "BLOCK_N": 16, "GROUP_M": 8, "arch": "sm_100", "dtype": "fp8e4m3", "num_ctas": 1, "num_stages": 2, "num_warps": 8}
# arch = sm_100


// ===== COMPILED SASS (sm_100a) =====

	.target	sm_100a

	.elftype	@"ET_EXEC"


//--------------------- .note.nv.tkinfo           --------------------------
	.section	.note.nv.tkinfo,"",@"SHT_NOTE"
	.sectionflags	@"SHF_NOTE_NV_TKINFO"
	.tkinfo
        /*0018*/ 	.word	0x00000081
        /*0030*/ 	.string	""
        /*0030*/ 	.string	"ptxas-blackwell"
        /*0030*/ 	.string	"Cuda compilation tools, release 12.9, V12.9.86"
        /*0030*/ 	.string	"Build cuda_12.9.r12.9/compiler.36037853_0"
        /*0030*/ 	.string	"-v  -suppress-debug-info  -lineinfo  -arch sm_100a "



//--------------------- .note.nv.cuver            --------------------------
	.section	.note.nv.cuver,"",@"SHT_NOTE"
	.sectionflags	@"SHF_NOTE_NV_CUVER"
        /*0018*/ 	.short	0x0001
        /*001a*/ 	.short	0x0064
        /*001c*/ 	.short	0x0001
        /*001e*/ 	.short	0x0000
        /*0020*/ 	.short	0x0001
        /*0022*/ 	.short	0x0000


//--------------------- .nv.info                  --------------------------
	.section	.nv.info,"",@"SHT_CUDA_INFO"
	.align	4


	//----- nvinfo : EIATTR_REGCOUNT
	.align		4
        /*0000*/ 	.byte	0x04, 0x2f
        /*0002*/ 	.short	(.L_4 - .L_3)
	.align		4
.L_3:
        /*0004*/ 	.word	index@(matmul_kernel)
        /*0008*/ 	.word	0x0000007c


	//----- nvinfo : EIATTR_FRAME_SIZE
	.align		4
.L_4:
        /*000c*/ 	.byte	0x04, 0x11
        /*000e*/ 	.short	(.L_6 - .L_5)
	.align		4
.L_5:
        /*0010*/ 	.word	index@($__internal_2_$__cuda_sm10x_tcgen05_guardrail_trap_unallocated_columns_being_dealloced)
        /*0014*/ 	.word	0x00000000


	//----- nvinfo : EIATTR_FRAME_SIZE
	.align		4
.L_6:
        /*0018*/ 	.byte	0x04, 0x11
        /*001a*/ 	.short	(.L_8 - .L_7)
	.align		4
.L_7:
        /*001c*/ 	.word	index@($__internal_1_$__cuda_sm10x_tcgen05_guardrail_trap_phase_invalid_during_alloc)
        /*0020*/ 	.word	0x00000000


	//----- nvinfo : EIATTR_FRAME_SIZE
	.align		4
.L_8:
        /*0024*/ 	.byte	0x04, 0x11
        /*0026*/ 	.short	(.L_10 - .L_9)
	.align		4
.L_9:
        /*0028*/ 	.word	index@($__internal_0_$__cuda_sm10x_tcgen05_guardrail_trap_col_being_dealloced_not_returned_by_alloc)
        /*002c*/ 	.word	0x00000000


	//----- nvinfo : EIATTR_FRAME_SIZE
	.align		4
.L_10:
        /*0030*/ 	.byte	0x04, 0x11
        /*0032*/ 	.short	(.L_12 - .L_11)
	.align		4
.L_11:
        /*0034*/ 	.word	index@(matmul_kernel)
        /*0038*/ 	.word	0x00000000


	//----- nvinfo : EIATTR_MIN_STACK_SIZE
	.align		4
.L_12:
        /*003c*/ 	.byte	0x04, 0x12
        /*003e*/ 	.short	(.L_14 - .L_13)
	.align		4
.L_13:
        /*0040*/ 	.word	index@(matmul_kernel)
        /*0044*/ 	.word	0x00000000
.L_14:


//--------------------- .nv.info.matmul_kernel    --------------------------
	.section	.nv.info.matmul_kernel,"",@"SHT_CUDA_INFO"
	.sectionflags	@""
	.align	4


	//----- nvinfo : EIATTR_CUDA_API_VERSION
	.align		4
        /*0000*/ 	.byte	0x04, 0x37
        /*0002*/ 	.short	(.L_16 - .L_15)
.L_15:
        /*0004*/ 	.word	0x00000081


	//----- nvinfo : EIATTR_KPARAM_INFO
	.align		4
.L_16:
        /*0008*/ 	.byte	0x04, 0x17
        /*000a*/ 	.short	(.L_18 - .L_17)
.L_17:
        /*000c*/ 	.word	0x00000000
        /*0010*/ 	.short	0x000d
        /*0012*/ 	.short	0x0048
        /*0014*/ 	.byte	0x00, 0xf4, 0x21, 0x00


	//----- nvinfo : EIATTR_KPARAM_INFO
	.align		4
.L_18:
        /*0018*/ 	.byte	0x04, 0x17
        /*001a*/ 	.short	(.L_20 - .L_19)
.L_19:
        /*001c*/ 	.word	0x00000000
        /*0020*/ 	.short	0x000c
        /*0022*/ 	.short	0x0040
        /*0024*/ 	.byte	0x00, 0xf4, 0x21, 0x00


	//----- nvinfo : EIATTR_KPARAM_INFO
	.align		4
.L_20:
        /*0028*/ 	.byte	0x04, 0x17
        /*002a*/ 	.short	(.L_22 - .L_21)
.L_21:
        /*002c*/ 	.word	0x00000000
        /*0030*/ 	.short	0x000b
        /*0032*/ 	.short	0x0038
        /*0034*/ 	.byte	0x00, 0xf0, 0x11, 0x00


	//----- nvinfo : EIATTR_KPARAM_INFO
	.align		4
.L_22:
        /*0038*/ 	.byte	0x04, 0x17
        /*003a*/ 	.short	(.L_24 - .L_23)
.L_23:
        /*003c*/ 	.word	0x00000000
        /*0040*/ 	.short	0x000a
        /*0042*/ 	.short	0x0034
        /*0044*/ 	.byte	0x00, 0xf0, 0x11, 0x00


	//----- nvinfo : EIATTR_KPARAM_INFO
	.align		4
.L_24:
        /*0048*/ 	.byte	0x04, 0x17
        /*004a*/ 	.short	(.L_26 - .L_25)
.L_25:
        /*004c*/ 	.word	0x00000000
        /*0050*/ 	.short	0x0009
        /*0052*/ 	.short	0x0030
        /*0054*/ 	.byte	0x00, 0xf0, 0x11, 0x00


	//----- nvinfo : EIATTR_KPARAM_INFO
	.align		4
.L_26:
        /*0058*/ 	.byte	0x04, 0x17
        /*005a*/ 	.short	(.L_28 - .L_27)
.L_27:
        /*005c*/ 	.word	0x00000000
        /*0060*/ 	.short	0x0008
        /*0062*/ 	.short	0x002c
        /*0064*/ 	.byte	0x00, 0xf0, 0x11, 0x00


	//----- nvinfo : EIATTR_KPARAM_INFO
	.align		4
.L_28:
        /*0068*/ 	.byte	0x04, 0x17
        /*006a*/ 	.short	(.L_30 - .L_29)
.L_29:
        /*006c*/ 	.word	0x00000000
        /*0070*/ 	.short	0x0007
        /*0072*/ 	.short	0x0028
        /*0074*/ 	.byte	0x00, 0xf0, 0x11, 0x00


	//----- nvinfo : EIATTR_KPARAM_INFO
	.align		4
.L_30:
        /*0078*/ 	.byte	0x04, 0x17
        /*007a*/ 	.short	(.L_32 - .L_31)
.L_31:
        /*007c*/ 	.word	0x00000000
        /*0080*/ 	.short	0x0006
        /*0082*/ 	.short	0x0024
        /*0084*/ 	.byte	0x00, 0xf0, 0x11, 0x00


	//----- nvinfo : EIATTR_KPARAM_INFO
	.align		4
.L_32:
        /*0088*/ 	.byte	0x04, 0x17
        /*008a*/ 	.short	(.L_34 - .L_33)
.L_33:
        /*008c*/ 	.word	0x00000000
        /*0090*/ 	.short	0x0005
        /*0092*/ 	.short	0x0020
        /*0094*/ 	.byte	0x00, 0xf0, 0x11, 0x00


	//----- nvinfo : EIATTR_KPARAM_INFO
	.align		4
.L_34:
        /*0098*/ 	.byte	0x04, 0x17
        /*009a*/ 	.short	(.L_36 - .L_35)
.L_35:
        /*009c*/ 	.word	0x00000000
        /*00a0*/ 	.short	0x0004
        /*00a2*/ 	.short	0x001c
        /*00a4*/ 	.byte	0x00, 0xf0, 0x11, 0x00


	//----- nvinfo : EIATTR_KPARAM_INFO
	.align		4
.L_36:
        /*00a8*/ 	.byte	0x04, 0x17
        /*00aa*/ 	.short	(.L_38 - .L_37)
.L_37:
        /*00ac*/ 	.word	0x00000000
        /*00b0*/ 	.short	0x0003
        /*00b2*/ 	.short	0x0018
        /*00b4*/ 	.byte	0x00, 0xf0, 0x11, 0x00


	//----- nvinfo : EIATTR_KPARAM_INFO
	.align		4
.L_38:
        /*00b8*/ 	.byte	0x04, 0x17
        /*00ba*/ 	.short	(.L_40 - .L_39)
.L_39:
        /*00bc*/ 	.word	0x00000000
        /*00c0*/ 	.short	0x0002
        /*00c2*/ 	.short	0x0010
        /*00c4*/ 	.byte	0x00, 0xf4, 0x21, 0x00


	//----- nvinfo : EIATTR_KPARAM_INFO
	.align		4
.L_40:
        /*00c8*/ 	.byte	0x04, 0x17
        /*00ca*/ 	.short	(.L_42 - .L_41)
.L_41:
        /*00cc*/ 	.word	0x00000000
        /*00d0*/ 	.short	0x0001
        /*00d2*/ 	.short	0x0008
        /*00d4*/ 	.byte	0x00, 0xf4, 0x21, 0x00


	//----- nvinfo : EIATTR_KPARAM_INFO
	.align		4
.L_42:
        /*00d8*/ 	.byte	0x04, 0x17
        /*00da*/ 	.short	(.L_44 - .L_43)
.L_43:
        /*00dc*/ 	.word	0x00000000
        /*00e0*/ 	.short	0x0000
        /*00e2*/ 	.short	0x0000
        /*00e4*/ 	.byte	0x00, 0xf4, 0x21, 0x00


	//----- nvinfo : EIATTR_AT_ENTRY_FRAGMENTS
	.align		4
.L_44:
        /*00e8*/ 	.byte	0x04, 0x4f
        /*00ea*/ 	.short	(.L_46 - .L_45)


	//   ....[0]....
.L_45:
        /*00ec*/ 	.word	0x00000004


	//----- nvinfo : EIATTR_RESERVED_SMEM_USED
	.align		4
.L_46:
        /*00f0*/ 	.byte	0x01, 0x41
	.zero		2


	//----- nvinfo : EIATTR_SPARSE_MMA_MASK
	.align		4
        /*00f4*/ 	.byte	0x03, 0x50
        /*00f6*/ 	.short	0x0000


	//----- nvinfo : EIATTR_TCGEN05_1CTA_USED
	.align		4
        /*00f8*/ 	.byte	0x01, 0x51
	.zero		2


	//----- nvinfo : EIATTR_MAXREG_COUNT
	.align		4
        /*00fc*/ 	.byte	0x03, 0x1b
        /*00fe*/ 	.short	0x00ff


	//----- nvinfo : EIATTR_NUM_BARRIERS
	.align		4
        /*0100*/ 	.byte	0x02, 0x4c
        /*0102*/ 	.byte	0x01
	.zero		1


	//----- nvinfo : EIATTR_INT_WARP_WIDE_INSTR_OFFSETS
	.align		4
        /*0104*/ 	.byte	0x04, 0x31
        /*0106*/ 	.short	(.L_48 - .L_47)


	//   ....[0]....
.L_47:
        /*0108*/ 	.word	0x00000cb0


	//   ....[1]....
        /*010c*/ 	.word	0x00000cd0


	//   ....[2]....
        /*0110*/ 	.word	0x00002370


	//   ....[3]....
        /*0114*/ 	.word	0x00004620


	//   ....[4]....
        /*0118*/ 	.word	0x00004670


	//----- nvinfo : EIATTR_COOP_GROUP_MASK_REGIDS
	.align		4
.L_48:
        /*011c*/ 	.byte	0x04, 0x29
        /*011e*/ 	.short	(.L_50 - .L_49)


	//   ....[0]....
.L_49:
        /*0120*/ 	.word	0xffffffff


	//   ....[1]....
        /*0124*/ 	.word	0xffffffff


	//   ....[2]....
        /*0128*/ 	.word	0xffffffff


	//   ....[3]....
        /*012c*/ 	.word	0xffffffff


	//----- nvinfo : EIATTR_COOP_GROUP_INSTR_OFFSETS
	.align		4
.L_50:
        /*0130*/ 	.byte	0x04, 0x28
        /*0132*/ 	.short	(.L_52 - .L_51)


	//   ....[0]....
.L_51:
        /*0134*/ 	.word	0x00000070


	//   ....[1]....
        /*0138*/ 	.word	0x00000320


	//   ....[2]....
        /*013c*/ 	.word	0x000044c0


	//   ....[3]....
        /*0140*/ 	.word	0x00004720


	//----- nvinfo : EIATTR_VRC_CTA_INIT_COUNT
	.align		4
.L_52:
        /*0144*/ 	.byte	0x02, 0x4a
        /*0146*/ 	.byte	0x80
	.zero		1


	//----- nvinfo : EIATTR_MBARRIER_INSTR_OFFSETS
	.align		4
        /*0148*/ 	.byte	0x04, 0x39
        /*014a*/ 	.short	(.L_54 - .L_53)


	//   ....[0]....
.L_53:
        /*014c*/ 	.word	0x00000e70
        /*0150*/ 	.word	0x000000ff
        /*0154*/ 	.word	0x00000000
        /*0158*/ 	.short	0x0100
        /*015a*/ 	.byte	0x0a
	.zero		1


	//   ....[1]....
        /*015c*/ 	.word	0x000023a0
        /*0160*/ 	.word	0x000000ff
        /*0164*/ 	.word	0x00004808
        /*0168*/ 	.short	0x0100
        /*016a*/ 	.byte	0x0d
	.zero		1


	//   ....[2]....
        /*016c*/ 	.word	0x00002a70
        /*0170*/ 	.word	0x000000ff
        /*0174*/ 	.word	0x00000000
        /*0178*/ 	.short	0x010a
        /*017a*/ 	.byte	0x0a
	.zero		1


	//   ....[3]....
        /*017c*/ 	.word	0x00003d70
        /*0180*/ 	.word	0x000000ff
        /*0184*/ 	.word	0x00000000
        /*0188*/ 	.short	0x010a
        /*018a*/ 	.byte	0x0a
	.zero		1


	//   ....[4]....
        /*018c*/ 	.word	0x00003eb0
        /*0190*/ 	.word	0x000000ff
        /*0194*/ 	.word	0x00004800
        /*0198*/ 	.short	0x0108
        /*019a*/ 	.byte	0x0d
	.zero		1


	//   ....[5]....
        /*019c*/ 	.word	0x00003ee0
        /*01a0*/ 	.word	0x000000ff
        /*01a4*/ 	.word	0x00004808
        /*01a8*/ 	.short	0x0108
        /*01aa*/ 	.byte	0x0d
	.zero		1


	//   ....[6]....
        /*01ac*/ 	.word	0x00004740
        /*01b0*/ 	.word	0x000000ff
        /*01b4*/ 	.word	0x00000000
        /*01b8*/ 	.short	0x010a
        /*01ba*/ 	.byte	0x0a
	.zero		1


	//   ....[7]....
        /*01bc*/ 	.word	0x00004770
        /*01c0*/ 	.word	0x000000ff
        /*01c4*/ 	.word	0x00000000
        /*01c8*/ 	.short	0x010a
        /*01ca*/ 	.byte	0x0a
	.zero		1


	//----- nvinfo : EIATTR_NUM_MBARRIERS
	.align		4
.L_54:
        /*01cc*/ 	.byte	0x03, 0x38
        /*01ce*/ 	.short	0x0002


	//----- nvinfo : EIATTR_EXIT_INSTR_OFFSETS
	.align		4
        /*01d0*/ 	.byte	0x04, 0x1c
        /*01d2*/ 	.short	(.L_56 - .L_55)


	//   ....[0]....
.L_55:
        /*01d4*/ 	.word	0x00004730


	//----- nvinfo : EIATTR_REQNTID
	.align		4
.L_56:
        /*01d8*/ 	.byte	0x04, 0x10
        /*01da*/ 	.short	(.L_58 - .L_57)
.L_57:
        /*01dc*/ 	.word	0x00000100
        /*01e0*/ 	.word	0x00000001
        /*01e4*/ 	.word	0x00000001


	//----- nvinfo : EIATTR_CRS_STACK_SIZE
	.align		4
.L_58:
        /*01e8*/ 	.byte	0x04, 0x1e
        /*01ea*/ 	.short	(.L_60 - .L_59)
.L_59:
        /*01ec*/ 	.word	0x00000000


	//----- nvinfo : EIATTR_CBANK_PARAM_SIZE
	.align		4
.L_60:
        /*01f0*/ 	.byte	0x03, 0x19
        /*01f2*/ 	.short	0x0050


	//----- nvinfo : EIATTR_PARAM_CBANK
	.align		4
        /*01f4*/ 	.byte	0x04, 0x0a
        /*01f6*/ 	.short	(.L_62 - .L_61)
	.align		4
.L_61:
        /*01f8*/ 	.word	index@(.nv.constant0.matmul_kernel)
        /*01fc*/ 	.short	0x0380
        /*01fe*/ 	.short	0x0050


	//----- nvinfo : EIATTR_SW_WAR
	.align		4
.L_62:
        /*0200*/ 	.byte	0x04, 0x36
        /*0202*/ 	.short	(.L_64 - .L_63)
.L_63:
        /*0204*/ 	.word	0x00000008
.L_64:


//--------------------- .nv.compat                --------------------------
	.section	.nv.compat,"",@"SHT_CUDA_COMPAT_INFO"
	.align	4
        /*0000*/ 	.byte	0x02, 0x02, 0x02, 0x00, 0x02, 0x05, 0x05, 0x00, 0x02, 0x03, 0x00, 0x00, 0x02, 0x06, 0x01, 0x00


//--------------------- .nv.callgraph             --------------------------
	.section	.nv.callgraph,"",@"SHT_CUDA_CALLGRAPH"
	.align	4
	.sectionentsize	8
	.align		4
        /*0000*/ 	.word	0x00000000
	.align		4
        /*0004*/ 	.word	0xffffffff
	.align		4
        /*0008*/ 	.word	0x00000000
	.align		4
        /*000c*/ 	.word	0xfffffffe
	.align		4
        /*0010*/ 	.word	0x00000000
	.align		4
        /*0014*/ 	.word	0xfffffffd
	.align		4
        /*0018*/ 	.word	0x00000000
	.align		4
        /*001c*/ 	.word	0xfffffffc


//--------------------- .text.matmul_kernel       --------------------------
	.section	.text.matmul_kernel,"ax",@progbits
	.align	128
        .global         matmul_kernel
        .type           matmul_kernel,@function
        .size           matmul_kernel,(.L_x_20 - matmul_kernel)
        .other          matmul_kernel,@"STO_CUDA_ENTRY STV_DEFAULT"
matmul_kernel:
.text.matmul_kernel:
[----:B------:R-:W0:Y:S01]  /*0000*/  LDC R1, c[0x0][0x37c] ;  /* 0x0000df00ff017b82 */ /* 0x000e220000000800 */
[----:B------:R-:W1:Y:S01]  /*0010*/  S2R R0, SR_TID.X ;  /* 0x0000000000007919 */ /* 0x000e620000002100 */
[----:B------:R-:W2:Y:S01]  /*0020*/  LDCU.64 UR26, c[0x0][0x358] ;  /* 0x00006b00ff1a77ac */ /* 0x000ea20008000a00 */
[----:B-1----:R-:W-:-:S13]  /*0030*/  ISETP.GE.U32.AND P0, PT, R0, 0x20, PT ;  /* 0x000000200000780c */ /* 0x002fda0003f06070 */
[----:B------:R-:W-:Y:S02]  /*0040*/  VOTEU.ANY UP0, P0 ;  /* 0x0000000000ff7886 */ /* 0x000fe40000000100 */
[----:B0-2---:R-:W-:Y:S05]  /*0050*/  BRA.U UP0, `(.L_x_0) ;  /* 0x0000000100b47547 */ /* 0x005fea000b800000 */
[----:B------:R-:W0:Y:S01]  /*0060*/  S2UR UR6, SR_CgaCtaId ;  /* 0x00000000000679c3 */ /* 0x000e220000008800 */
[----:B------:R-:W-:Y:S01]  /*0070*/  NOP ;  /* 0x0000000000007918 */ /* 0x000fe20000000000 */
[----:B------:R-:W-:Y:S02]  /*0080*/  UMOV UR4, 0x40 ;  /* 0x0000004000047882 */ /* 0x000fe40000000000 */
[----:B0-----:R-:W-:-:S09]  /*0090*/  ULEA UR4, UR6, UR4, 0x18 ;  /* 0x0000000406047291 */ /* 0x001fd2000f8ec0ff */
[----:B------:R-:W0:Y:S01]  /*00a0*/  LDS.U8 R2, [UR4] ;  /* 0x00000004ff027984 */ /* 0x000e220008000000 */
[----:B------:R-:W-:Y:S02]  /*00b0*/  UMOV UR4, 0x400 ;  /* 0x0000040000047882 */ /* 0x000fe40000000000 */
[----:B------:R-:W-:Y:S01]  /*00c0*/  ULEA UR4, UR6, UR4, 0x18 ;  /* 0x0000000406047291 */ /* 0x000fe2000f8ec0ff */
[----:B0-----:R-:W-:-:S13]  /*00d0*/  ISETP.NE.AND P0, PT, R2, RZ, PT ;  /* 0x000000ff0200720c */ /* 0x001fda0003f05270 */
[----:B------:R-:W-:Y:S05]  /*00e0*/  @P0 BRA `(.L_x_1) ;  /* 0x0000000000780947 */ /* 0x000fea0003800000 */
[----:B------:R-:W-:-:S13]  /*00f0*/  ELECT P0, URZ, PT ;  /* 0x0000000000ff782f */ /* 0x000fda0003800000 */
[----:B------:R-:W-:Y:S05]  /*0100*/  @!P0 BRA `(.L_x_2) ;  /* 0x0000000000808947 */ /* 0x000fea0003800000 */
[----:B------:R-:W-:Y:S01]  /*0110*/  UMOV UR5, 0x1 ;  /* 0x0000000100057882 */ /* 0x000fe20000000000 */
[----:B------:R-:W-:-:S04]  /*0120*/  IMAD.MOV.U32 R5, RZ, RZ, 0x1 ;  /* 0x00000001ff057424 */ /* 0x000fc800078e00ff */
[----:B------:R-:W-:Y:S04]  /*0130*/  DEPBAR.LE SB0, 0x36 ;  /* 0x00008d800000791a */ /* 0x000fe80000000000 */
[----:B------:R-:W0:Y:S02]  /*0140*/  UTCATOMSWS.FIND_AND_SET.ALIGN UP1, UR5, UR5 ;  /* 0x00000005000575e3 */ /* 0x000e240008020800 */
[----:B0-----:R-:W-:-:S04]  /*0150*/  PLOP3.LUT P0, PT, PT, PT, UP1, 0x80, 0x8 ;  /* 0x000000000008781c */ /* 0x001fc80003f0f018 */
[----:B------:R-:W-:-:S04]  /*0160*/  SEL R2, RZ, 0xffffffff, !P0 ;  /* 0xffffffffff027807 */ /* 0x000fc80004000000 */
[----:B------:R-:W-:Y:S01]  /*0170*/  ISETP.NE.AND P0, PT, R2, RZ, PT ;  /* 0x000000ff0200720c */ /* 0x000fe20003f05270 */
[----:B------:R-:W-:-:S12]  /*0180*/  IMAD.U32 R2, RZ, RZ, UR5 ;  /* 0x00000005ff027e24 */ /* 0x000fd8000f8e00ff */
[----:B------:R-:W-:Y:S05]  /*0190*/  @P0 BRA `(.L_x_3) ;  /* 0x0000000000240947 */ /* 0x000fea0003800000 */
.L_x_4:
[----:B------:R-:W-:Y:S05]  /*01a0*/  NANOSLEEP 0x64 ;  /* 0x000000640000795d */ /* 0x000fea0003800000 */
[----:B------:R-:W-:-:S05]  /*01b0*/  UMOV UR5, 0x1 ;  /* 0x0000000100057882 */ /* 0x000fca0000000000 */
[----:B------:R-:W-:Y:S04]  /*01c0*/  DEPBAR.LE SB0, 0x36 ;  /* 0x00008d800000791a */ /* 0x000fe80000000000 */
[----:B------:R-:W0:Y:S02]  /*01d0*/  UTCATOMSWS.FIND_AND_SET.ALIGN UP1, UR5, UR5 ;  /* 0x00000005000575e3 */ /* 0x000e240008020800 */
[----:B0-----:R-:W-:-:S04]  /*01e0*/  PLOP3.LUT P0, PT, PT, PT, UP1, 0x80, 0x8 ;  /* 0x000000000008781c */ /* 0x001fc80003f0f018 */
[----:B------:R-:W-:-:S04]  /*01f0*/  SEL R2, RZ, 0xffffffff, !P0 ;  /* 0xffffffffff027807 */ /* 0x000fc80004000000 */
[----:B------:R-:W-:Y:S01]  /*0200*/  ISETP.NE.AND P0, PT, R2, RZ, PT ;  /* 0x000000ff0200720c */ /* 0x000fe20003f05270 */
[----:B------:R-:W-:-:S12]  /*0210*/  IMAD.U32 R2, RZ, RZ, UR5 ;  /* 0x00000005ff027e24 */ /* 0x000fd8000f8e00ff */
[----:B------:R-:W-:Y:S05]  /*0220*/  @!P0 BRA `(.L_x_4) ;  /* 0xfffffffc00dc8947 */ /* 0x000fea000383ffff */
.L_x_3:
[C---:B------:R-:W-:Y:S01]  /*0230*/  VIADD R4, R2.reuse, 0x10 ;  /* 0x0000001002047836 */ /* 0x040fe20000000000 */
[----:B------:R-:W-:Y:S01]  /*0240*/  UMOV UR5, 0x50 ;  /* 0x0000005000057882 */ /* 0x000fe20000000000 */
[C---:B------:R-:W-:Y:S01]  /*0250*/  SHF.L.U32 R3, R5.reuse, R2, RZ ;  /* 0x0000000205037219 */ /* 0x040fe200000006ff */
[----:B------:R-:W-:Y:S01]  /*0260*/  ULEA UR5, UR6, UR5, 0x18 ;  /* 0x0000000506057291 */ /* 0x000fe2000f8ec0ff */
[----:B------:R-:W-:Y:S01]  /*0270*/  IMAD.SHL.U32 R2, R2, 0x20, RZ ;  /* 0x0000002002027824 */ /* 0x000fe200078e00ff */
[----:B------:R-:W-:-:S04]  /*0280*/  SHF.L.U32 R4, R5, R4, RZ ;  /* 0x0000000405047219 */ /* 0x000fc800000006ff */
[----:B------:R-:W-:-:S05]  /*0290*/  LOP3.LUT R3, R4, R3, RZ, 0xfc, !PT ;  /* 0x0000000304037212 */ /* 0x000fca00078efcff */
[----:B------:R0:W-:Y:S04]  /*02a0*/  ATOMS.OR RZ, [UR5], R3 ;  /* 0x00000003ffff798c */ /* 0x0001e8000b000005 */
[----:B------:R0:W-:Y:S01]  /*02b0*/  STS [UR4], R2 ;  /* 0x00000002ff007988 */ /* 0x0001e20008000804 */
[----:B------:R-:W-:Y:S05]  /*02c0*/  BRA `(.L_x_2) ;  /* 0x0000000000107947 */ /* 0x000fea0003800000 */
.L_x_1:
[----:B------:R-:W-:-:S05]  /*02d0*/  IMAD.MOV.U32 R2, RZ, RZ, -0x1 ;  /* 0xffffffffff027424 */ /* 0x000fca00078e00ff */
[----:B------:R0:W-:Y:S02]  /*02e0*/  STS [UR4], R2 ;  /* 0x00000002ff007988 */ /* 0x0001e40008000804 */
[----:B0-----:R-:W-:-:S07]  /*02f0*/  MOV R2, 0x310 ;  /* 0x0000031000027802 */ /* 0x001fce0000000f00 */
[----:B------:R-:W-:Y:S05]  /*0300*/  CALL.REL.NOINC `($__internal_1_$__cuda_sm10x_tcgen05_guardrail_trap_phase_invalid_during_alloc) ;  /* 0x0000004400307944 */ /* 0x000fea0003c00000 */
.L_x_2:
[----:B------:R-:W-:Y:S05]  /*0310*/  WARPSYNC.ALL ;  /* 0x0000000000007948 */ /* 0x000fea0003800000 */
[----:B------:R-:W-:Y:S01]  /*0320*/  NOP ;  /* 0x0000000000007918 */ /* 0x000fe20000000000 */
.L_x_0:
[----:B------:R-:W1:Y:S01]  /*0330*/  LDC.64 R58, c[0x0][0x398] ;  /* 0x0000e600ff3a7b82 */ /* 0x000e620000000a00 */
[----:B------:R-:W2:Y:S01]  /*0340*/  S2R R7, SR_CTAID.X ;  /* 0x0000000000077919 */ /* 0x000ea20000002500 */
[----:B------:R-:W-:Y:S01]  /*0350*/  UMOV UR13, 0x400 ;  /* 0x00000400000d7882 */ /* 0x000fe20000000000 */
[----:B------:R-:W3:Y:S01]  /*0360*/  LDCU.64 UR14, c[0x0][0x3a8] ;  /* 0x00007500ff0e77ac */ /* 0x000ee20008000a00 */
[----:B------:R-:W-:Y:S02]  /*0370*/  LOP3.LUT P6, RZ, R0, 0xff, RZ, 0xc0, !PT ;  /* 0x000000ff00ff7812 */ /* 0x000fe400078cc0ff */
[----:B------:R-:W-:Y:S01]  /*0380*/  PRMT R115, RZ, 0x7610, R115 ;  /* 0x00007610ff737816 */ /* 0x000fe20000000073 */
[----:B------:R-:W4:Y:S01]  /*0390*/  LDCU UR11, c[0x0][0x3a0] ;  /* 0x00007400ff0b77ac */ /* 0x000f220008000800 */
[----:B------:R-:W5:Y:S01]  /*03a0*/  S2UR UR6, SR_CgaCtaId ;  /* 0x00000000000679c3 */ /* 0x000f620000008800 */
[----:B------:R-:W0:Y:S01]  /*03b0*/  LDCU UR8, c[0x0][0x3a4] ;  /* 0x00007480ff0877ac */ /* 0x000e220008000800 */
[----:B------:R-:W0:Y:S01]  /*03c0*/  LDCU.128 UR16, c[0x0][0x380] ;  /* 0x00007000ff1077ac */ /* 0x000e220008000c00 */
[----:B---3--:R-:W-:-:S02]  /*03d0*/  IMAD.U32 R76, RZ, RZ, UR14 ;  /* 0x0000000eff4c7e24 */ /* 0x008fc4000f8e00ff */
[----:B01----:R-:W-:Y:S01]  /*03e0*/  VIADD R2, R59, 0xf ;  /* 0x0000000f3b027836 */ /* 0x003fe20000000000 */
[----:B----4-:R-:W-:-:S04]  /*03f0*/  UIADD3 UR32, UPT, UPT, UR11, 0x3f, URZ ;  /* 0x0000003f0b207890 */ /* 0x010fc8000fffe0ff */
[----:B------:R-:W-:Y:S01]  /*0400*/  SHF.R.S32.HI R3, RZ, 0x1f, R2 ;  /* 0x0000001fff037819 */ /* 0x000fe20000011402 */
[----:B------:R-:W-:Y:S02]  /*0410*/  UISETP.GT.AND UP1, UPT, UR32, 0x3f, UPT ;  /* 0x0000003f2000788c */ /* 0x000fe4000bf24270 */
[----:B-----5:R-:W-:Y:S01]  /*0420*/  ULEA UR13, UR6, UR13, 0x18 ;  /* 0x0000000d060d7291 */ /* 0x020fe2000f8ec0ff */
[----:B------:R-:W-:Y:S02]  /*0430*/  LEA.HI R3, R3, R2, RZ, 0x4 ;  /* 0x0000000203037211 */ /* 0x000fe400078f20ff */
[----:B--2---:R-:W-:Y:S01]  /*0440*/  IABS R8, R7 ;  /* 0x0000000700087213 */ /* 0x004fe20000000000 */
[----:B------:R-:W-:Y:S01]  /*0450*/  UIADD3 UR10, UPT, UPT, UR13, 0x4800, URZ ;  /* 0x000048000d0a7890 */ /* 0x000fe2000fffe0ff */
[----:B------:R-:W-:Y:S01]  /*0460*/  SHF.R.S32.HI R3, RZ, 0x4, R3 ;  /* 0x00000004ff037819 */ /* 0x000fe20000011403 */
[----:B------:R-:W-:Y:S01]  /*0470*/  BAR.SYNC.DEFER_BLOCKING 0x0 ;  /* 0x0000000000007b1d */ /* 0x000fe20000010000 */
[----:B------:R-:W-:-:S02]  /*0480*/  PLOP3.LUT P3, PT, PT, PT, UP1, 0x80, 0x8 ;  /* 0x000000000008781c */ /* 0x000fc40003f6f018 */
[----:B------:R-:W-:Y:S01]  /*0490*/  PLOP3.LUT P4, PT, PT, PT, UP1, 0x80, 0x8 ;  /* 0x000000000008781c */ /* 0x000fe20003f8f018 */
[----:B------:R-:W-:-:S05]  /*04a0*/  IMAD.SHL.U32 R4, R3, 0x8, RZ ;  /* 0x0000000803047824 */ /* 0x000fca00078e00ff */
[-C--:B------:R-:W-:Y:S02]  /*04b0*/  IABS R9, R4.reuse ;  /* 0x0000000400097213 */ /* 0x080fe40000000000 */
[----:B------:R-:W-:Y:S02]  /*04c0*/  IABS R10, R4 ;  /* 0x00000004000a7213 */ /* 0x000fe40000000000 */
[----:B------:R-:W0:Y:S08]  /*04d0*/  I2F.RP R5, R9 ;  /* 0x0000000900057306 */ /* 0x000e300000209400 */
[----:B0-----:R-:W0:Y:S02]  /*04e0*/  MUFU.RCP R5, R5 ;  /* 0x0000000500057308 */ /* 0x001e240000001000 */
[----:B0-----:R-:W-:-:S02]  /*04f0*/  VIADD R2, R5, 0xffffffe ;  /* 0x0ffffffe05027836 */ /* 0x001fc40000000000 */
[----:B------:R-:W-:-:S04]  /*0500*/  IMAD.MOV R5, RZ, RZ, -R10 ;  /* 0x000000ffff057224 */ /* 0x000fc800078e0a0a */
[----:B------:R0:W1:Y:S02]  /*0510*/  F2I.FTZ.U32.TRUNC.NTZ R3, R2 ;  /* 0x0000000200037305 */ /* 0x000064000021f000 */
[----:B0-----:R-:W-:Y:S02]  /*0520*/  IMAD.MOV.U32 R2, RZ, RZ, RZ ;  /* 0x000000ffff027224 */ /* 0x001fe400078e00ff */
[----:B-1----:R-:W-:-:S04]  /*0530*/  IMAD.MOV R6, RZ, RZ, -R3 ;  /* 0x000000ffff067224 */ /* 0x002fc800078e0a03 */
[----:B------:R-:W-:Y:S02]  /*0540*/  IMAD R11, R6, R9, RZ ;  /* 0x00000009060b7224 */ /* 0x000fe400078e02ff */
[----:B------:R-:W-:Y:S02]  /*0550*/  IMAD.MOV.U32 R6, RZ, RZ, R8 ;  /* 0x000000ffff067224 */ /* 0x000fe400078e0008 */
[----:B------:R-:W-:-:S06]  /*0560*/  IMAD.HI.U32 R3, R3, R11, R2 ;  /* 0x0000000b03037227 */ /* 0x000fcc00078e0002 */
[----:B------:R-:W-:-:S04]  /*0570*/  IMAD.HI.U32 R3, R3, R6, RZ ;  /* 0x0000000603037227 */ /* 0x000fc800078e00ff */
[----:B------:R-:W-:-:S05]  /*0580*/  IMAD R2, R3, R5, R6 ;  /* 0x0000000503027224 */ /* 0x000fca00078e0206 */
[----:B------:R-:W-:-:S13]  /*0590*/  ISETP.GT.U32.AND P1, PT, R9, R2, PT ;  /* 0x000000020900720c */ /* 0x000fda0003f24070 */
[----:B------:R-:W-:Y:S02]  /*05a0*/  @!P1 IMAD.IADD R2, R2, 0x1, -R9 ;  /* 0x0000000102029824 */ /* 0x000fe400078e0a09 */
[----:B------:R-:W-:Y:S01]  /*05b0*/  @!P1 VIADD R3, R3, 0x1 ;  /* 0x0000000103039836 */ /* 0x000fe20000000000 */
[----:B------:R-:W-:Y:S02]  /*05c0*/  ISETP.NE.AND P1, PT, R4, RZ, PT ;  /* 0x000000ff0400720c */ /* 0x000fe40003f25270 */
[----:B------:R-:W-:Y:S02]  /*05d0*/  ISETP.GE.U32.AND P0, PT, R2, R9, PT ;  /* 0x000000090200720c */ /* 0x000fe40003f06070 */
[----:B------:R-:W-:-:S04]  /*05e0*/  LOP3.LUT R2, R7, R4, RZ, 0x3c, !PT ;  /* 0x0000000407027212 */ /* 0x000fc800078e3cff */
[----:B------:R-:W-:Y:S01]  /*05f0*/  ISETP.GE.AND P2, PT, R2, RZ, PT ;  /* 0x000000ff0200720c */ /* 0x000fe20003f46270 */
[----:B------:R-:W-:-:S06]  /*0600*/  VIADD R2, R58, 0x7f ;  /* 0x0000007f3a027836 */ /* 0x000fcc0000000000 */
[----:B------:R-:W-:-:S04]  /*0610*/  @P0 VIADD R3, R3, 0x1 ;  /* 0x0000000103030836 */ /* 0x000fc80000000000 */
[----:B------:R-:W-:Y:S01]  /*0620*/  IMAD.MOV.U32 R5, RZ, RZ, R3 ;  /* 0x000000ffff057224 */ /* 0x000fe200078e0003 */
[----:B------:R-:W-:-:S03]  /*0630*/  SHF.R.S32.HI R3, RZ, 0x1f, R2 ;  /* 0x0000001fff037819 */ /* 0x000fc60000011402 */
[----:B------:R-:W-:Y:S01]  /*0640*/  @!P2 IMAD.MOV R5, RZ, RZ, -R5 ;  /* 0x000000ffff05a224 */ /* 0x000fe200078e0a05 */
[----:B------:R-:W-:Y:S02]  /*0650*/  @!P1 LOP3.LUT R5, RZ, R4, RZ, 0x33, !PT ;  /* 0x00000004ff059212 */ /* 0x000fe400078e33ff */
[----:B------:R-:W-:-:S03]  /*0660*/  LEA.HI R3, R3, R2, RZ, 0x7 ;  /* 0x0000000203037211 */ /* 0x000fc600078f38ff */
[----:B------:R-:W-:Y:S02]  /*0670*/  IMAD.SHL.U32 R8, R5, 0x8, RZ ;  /* 0x0000000805087824 */ /* 0x000fe400078e00ff */
[----:B------:R-:W-:-:S03]  /*0680*/  IMAD.MOV R5, RZ, RZ, -R5 ;  /* 0x000000ffff057224 */ /* 0x000fc600078e0a05 */
[----:B------:R-:W-:Y:S01]  /*0690*/  LEA.HI.SX32 R3, R3, -R8, 0x19 ;  /* 0x8000000803037211 */ /* 0x000fe200078fcaff */
[----:B------:R-:W-:-:S03]  /*06a0*/  IMAD R10, R4, R5, R7 ;  /* 0x00000005040a7224 */ /* 0x000fc600078e0207 */
[----:B------:R-:W-:Y:S02]  /*06b0*/  VIMNMX R11, PT, PT, R3, 0x8, PT ;  /* 0x00000008030b7848 */ /* 0x000fe40003fe0100 */
[----:B------:R-:W-:Y:S02]  /*06c0*/  IABS R7, R10 ;  /* 0x0000000a00077213 */ /* 0x000fe40000000000 */
[----:B------:R-:W-:-:S04]  /*06d0*/  IABS R9, R11 ;  /* 0x0000000b00097213 */ /* 0x000fc80000000000 */
[----:B------:R-:W0:Y:S08]  /*06e0*/  I2F.RP R6, R9 ;  /* 0x0000000900067306 */ /* 0x000e300000209400 */
[----:B0-----:R-:W0:Y:S02]  /*06f0*/  MUFU.RCP R6, R6 ;  /* 0x0000000600067308 */ /* 0x001e240000001000 */
[----:B0-----:R-:W-:-:S06]  /*0700*/  VIADD R2, R6, 0xffffffe ;  /* 0x0ffffffe06027836 */ /* 0x001fcc0000000000 */
[----:B------:R0:W1:Y:S02]  /*0710*/  F2I.FTZ.U32.TRUNC.NTZ R3, R2 ;  /* 0x0000000200037305 */ /* 0x000064000021f000 */
[----:B0-----:R-:W-:Y:S02]  /*0720*/  IMAD.MOV.U32 R2, RZ, RZ, RZ ;  /* 0x000000ffff027224 */ /* 0x001fe400078e00ff */
[----:B-1----:R-:W-:-:S04]  /*0730*/  IMAD.MOV R12, RZ, RZ, -R3 ;  /* 0x000000ffff0c7224 */ /* 0x002fc800078e0a03 */
[----:B------:R-:W-:Y:S01]  /*0740*/  IMAD.MOV.U32 R4, RZ, RZ, R12 ;  /* 0x000000ffff047224 */ /* 0x000fe200078e000c */
[----:B------:R-:W-:-:S03]  /*0750*/  IABS R12, R11 ;  /* 0x0000000b000c7213 */ /* 0x000fc60000000000 */
[----:B------:R-:W-:Y:S02]  /*0760*/  IMAD R5, R4, R9, RZ ;  /* 0x0000000904057224 */ /* 0x000fe400078e02ff */
[----:B------:R-:W-:Y:S01]  /*0770*/  IMAD.MOV.U32 R4, RZ, RZ, R7 ;  /* 0x000000ffff047224 */ /* 0x000fe200078e0007 */
[----:B------:R-:W-:Y:S01]  /*0780*/  IABS R7, R58 ;  /* 0x0000003a00077213 */ /* 0x000fe20000000000 */
[----:B------:R-:W-:-:S04]  /*0790*/  IMAD.HI.U32 R3, R3, R5, R2 ;  /* 0x0000000503037227 */ /* 0x000fc800078e0002 */
[----:B------:R-:W-:Y:S02]  /*07a0*/  IMAD.MOV R5, RZ, RZ, -R12 ;  /* 0x000000ffff057224 */ /* 0x000fe400078e0a0c */
[----:B------:R-:W-:Y:S02]  /*07b0*/  IMAD.HI.U32 R12, R3, R4, RZ ;  /* 0x00000004030c7227 */ /* 0x000fe400078e00ff */
[----:B------:R-:W0:Y:S02]  /*07c0*/  I2F.RP R3, R7 ;  /* 0x0000000700037306 */ /* 0x000e240000209400 */
[----:B------:R-:W-:-:S05]  /*07d0*/  IMAD R2, R12, R5, R4 ;  /* 0x000000050c027224 */ /* 0x000fca00078e0204 */
[----:B------:R-:W-:Y:S01]  /*07e0*/  ISETP.GT.U32.AND P1, PT, R9, R2, PT ;  /* 0x000000020900720c */ /* 0x000fe20003f24070 */
[----:B0-----:R-:W0:-:S12]  /*07f0*/  MUFU.RCP R3, R3 ;  /* 0x0000000300037308 */ /* 0x001e180000001000 */
[----:B------:R-:W-:Y:S02]  /*0800*/  @!P1 IMAD.IADD R2, R2, 0x1, -R9 ;  /* 0x0000000102029824 */ /* 0x000fe400078e0a09 */
[----:B------:R-:W-:Y:S01]  /*0810*/  @!P1 VIADD R12, R12, 0x1 ;  /* 0x000000010c0c9836 */ /* 0x000fe20000000000 */
[----:B------:R-:W-:Y:S02]  /*0820*/  ISETP.NE.AND P1, PT, R11, RZ, PT ;  /* 0x000000ff0b00720c */ /* 0x000fe40003f25270 */
[----:B------:R-:W-:Y:S02]  /*0830*/  ISETP.GE.U32.AND P0, PT, R2, R9, PT ;  /* 0x000000090200720c */ /* 0x000fe40003f06070 */
[----:B------:R-:W-:Y:S01]  /*0840*/  LOP3.LUT R2, R10, R11, RZ, 0x3c, !PT ;  /* 0x0000000b0a027212 */ /* 0x000fe200078e3cff */
[----:B------:R-:W1:Y:S01]  /*0850*/  LDS R9, [UR13] ;  /* 0x0000000dff097984 */ /* 0x000e620008000800 */
[----:B------:R-:W-:Y:S02]  /*0860*/  BAR.SYNC.DEFER_BLOCKING 0x0 ;  /* 0x0000000000007b1d */ /* 0x000fe40000010000 */
[----:B------:R-:W-:Y:S01]  /*0870*/  ISETP.GE.AND P2, PT, R2, RZ, PT ;  /* 0x000000ff0200720c */ /* 0x000fe20003f46270 */
[----:B0-----:R-:W-:Y:S01]  /*0880*/  VIADD R4, R3, 0xffffffe ;  /* 0x0ffffffe03047836 */ /* 0x001fe20000000000 */
[----:B------:R-:W-:-:S05]  /*0890*/  LOP3.LUT R3, R0, 0x7f, RZ, 0xc0, !PT ;  /* 0x0000007f00037812 */ /* 0x000fca00078ec0ff */
[----:B------:R-:W-:Y:S01]  /*08a0*/  @P0 VIADD R12, R12, 0x1 ;  /* 0x000000010c0c0836 */ /* 0x000fe20000000000 */
[----:B------:R0:W2:Y:S05]  /*08b0*/  F2I.FTZ.U32.TRUNC.NTZ R5, R4 ;  /* 0x0000000400057305 */ /* 0x0000aa000021f000 */
[----:B------:R-:W-:Y:S01]  /*08c0*/  @!P2 IMAD.MOV R12, RZ, RZ, -R12 ;  /* 0x000000ffff0ca224 */ /* 0x000fe200078e0a0c */
[----:B------:R-:W-:Y:S01]  /*08d0*/  @!P1 LOP3.LUT R12, RZ, R11, RZ, 0x33, !PT ;  /* 0x0000000bff0c9212 */ /* 0x000fe200078e33ff */
[----:B0-----:R-:W-:-:S04]  /*08e0*/  IMAD.MOV.U32 R4, RZ, RZ, RZ ;  /* 0x000000ffff047224 */ /* 0x001fc800078e00ff */
[----:B------:R-:W-:Y:S02]  /*08f0*/  IMAD.MOV R2, RZ, RZ, -R12 ;  /* 0x000000ffff027224 */ /* 0x000fe400078e0a0c */
[----:B--2---:R-:W-:Y:S02]  /*0900*/  IMAD.MOV R6, RZ, RZ, -R5 ;  /* 0x000000ffff067224 */ /* 0x004fe400078e0a05 */
[----:B------:R-:W-:-:S04]  /*0910*/  IMAD R2, R11, R2, R10 ;  /* 0x000000020b027224 */ /* 0x000fc800078e020a */
[----:B------:R-:W-:-:S04]  /*0920*/  IMAD.IADD R2, R8, 0x1, R2 ;  /* 0x0000000108027824 */ /* 0x000fc800078e0202 */
[----:B------:R-:W-:Y:S02]  /*0930*/  IMAD R2, R2, 0x80, R3 ;  /* 0x0000008002027824 */ /* 0x000fe400078e0203 */
[----:B------:R-:W-:Y:S01]  /*0940*/  IMAD R3, R6, R7, RZ ;  /* 0x0000000706037224 */ /* 0x000fe200078e02ff */
[----:B-1----:R-:W-:Y:S02]  /*0950*/  R2UR UR12, R9 ;  /* 0x00000000090c72ca */ /* 0x002fe400000e0000 */
[----:B------:R-:W-:Y:S01]  /*0960*/  IABS R6, R2 ;  /* 0x0000000200067213 */ /* 0x000fe20000000000 */
[----:B------:R-:W-:Y:S01]  /*0970*/  IMAD.HI.U32 R4, R5, R3, R4 ;  /* 0x0000000305047227 */ /* 0x000fe200078e0004 */
[----:B------:R-:W-:Y:S02]  /*0980*/  SHF.R.U32.HI R5, RZ, 0x5, R0 ;  /* 0x00000005ff057819 */ /* 0x000fe40000011600 */
[----:B------:R-:W-:Y:S01]  /*0990*/  ISETP.GE.AND P2, PT, R2, RZ, PT ;  /* 0x000000ff0200720c */ /* 0x000fe20003f46270 */
[----:B------:R-:W-:Y:S01]  /*09a0*/  IMAD.MOV.U32 R3, RZ, RZ, R6 ;  /* 0x000000ffff037224 */ /* 0x000fe200078e0006 */
[----:B------:R-:W-:-:S03]  /*09b0*/  R2UR UR7, R5 ;  /* 0x00000000050772ca */ /* 0x000fc600000e0000 */
[----:B------:R-:W-:-:S04]  /*09c0*/  IMAD.HI.U32 R4, R4, R3, RZ ;  /* 0x0000000304047227 */ /* 0x000fc800078e00ff */
[----:B------:R-:W-:-:S04]  /*09d0*/  IMAD.MOV R4, RZ, RZ, -R4 ;  /* 0x000000ffff047224 */ /* 0x000fc800078e0a04 */
[C---:B------:R-:W-:Y:S01]  /*09e0*/  IMAD R4, R7.reuse, R4, R3 ;  /* 0x0000000407047224 */ /* 0x040fe200078e0203 */
[----:B------:R-:W-:Y:S01]  /*09f0*/  SHF.R.U32.HI R3, RZ, 0x7, R0 ;  /* 0x00000007ff037819 */ /* 0x000fe20000011600 */
[----:B------:R-:W-:Y:S02]  /*0a00*/  USHF.L.U32 UR5, UR7, 0x1, URZ ;  /* 0x0000000107057899 */ /* 0x000fe400080006ff */
[----:B------:R-:W-:Y:S01]  /*0a10*/  USHF.L.U32 UR4, UR7, 0x15, URZ ;  /* 0x0000001507047899 */ /* 0x000fe200080006ff */
[----:B------:R-:W-:Y:S01]  /*0a20*/  ISETP.GT.U32.AND P0, PT, R7, R4, PT ;  /* 0x000000040700720c */ /* 0x000fe20003f04070 */
[----:B------:R-:W-:Y:S01]  /*0a30*/  ULOP3.LUT UR5, UR5, 0x8, URZ, 0xc0, !UPT ;  /* 0x0000000805057892 */ /* 0x000fe2000f8ec0ff */
[----:B------:R-:W-:Y:S01]  /*0a40*/  SGXT.U32 R3, R3, 0x1 ;  /* 0x000000010303781a */ /* 0x000fe20000000000 */
[----:B------:R-:W-:-:S03]  /*0a50*/  ULOP3.LUT UR4, UR4, 0x600000, URZ, 0xc0, !UPT ;  /* 0x0060000004047892 */ /* 0x000fc6000f8ec0ff */
[C---:B------:R-:W-:Y:S01]  /*0a60*/  LOP3.LUT R6, R3.reuse, 0x8, RZ, 0xfc, !PT ;  /* 0x0000000803067812 */ /* 0x040fe200078efcff */
[C---:B------:R-:W-:Y:S01]  /*0a70*/  IMAD R5, R3.reuse, UR14, RZ ;  /* 0x0000000e03057c24 */ /* 0x040fe2000f8e02ff */
[C---:B------:R-:W-:Y:S01]  /*0a80*/  LOP3.LUT R8, R3.reuse, 0x10, RZ, 0xfc, !PT ;  /* 0x0000001003087812 */ /* 0x040fe200078efcff */
[----:B------:R-:W-:Y:S01]  /*0a90*/  UIADD3 UR14, UPT, UPT, UR5, UR4, UR12 ;  /* 0x00000004050e7290 */ /* 0x000fe2000fffe00c */
[----:B------:R-:W-:Y:S01]  /*0aa0*/  ISETP.LT.AND P3, PT, R6, UR11, P3 ;  /* 0x0000000b06007c0c */ /* 0x000fe20009f61270 */
[----:B------:R-:W-:Y:S01]  /*0ab0*/  IMAD R23, R76, 0x2, R5 ;  /* 0x000000024c177824 */ /* 0x000fe200078e0205 */
[----:B------:R-:W-:Y:S01]  /*0ac0*/  LOP3.LUT R6, R3, 0x18, RZ, 0xfc, !PT ;  /* 0x0000001803067812 */ /* 0x000fe200078efcff */
[----:B------:R-:W-:Y:S01]  /*0ad0*/  @!P0 IMAD.IADD R4, R4, 0x1, -R7 ;  /* 0x0000000104048824 */ /* 0x000fe200078e0a07 */
[----:B------:R-:W-:Y:S01]  /*0ae0*/  PLOP3.LUT P0, PT, PT, PT, UP1, 0x80, 0x8 ;  /* 0x000000000008781c */ /* 0x000fe20003f0f018 */
[----:B------:R-:W-:Y:S01]  /*0af0*/  IMAD R39, R76, 0x2, R23 ;  /* 0x000000024c277824 */ /* 0x000fe200078e0217 */
[----:B------:R-:W-:Y:S01]  /*0b00*/  ISETP.LT.AND P4, PT, R6, UR11, P4 ;  /* 0x0000000b06007c0c */ /* 0x000fe2000a781270 */
[----:B------:R-:W-:Y:S01]  /*0b10*/  UMOV UR5, 0x1 ;  /* 0x0000000100057882 */ /* 0x000fe20000000000 */
[----:B------:R-:W-:Y:S01]  /*0b20*/  ISETP.GT.U32.AND P1, PT, R7, R4, PT ;  /* 0x000000040700720c */ /* 0x000fe20003f24070 */
[----:B------:R-:W-:Y:S01]  /*0b30*/  IMAD R53, R76, 0x2, R39 ;  /* 0x000000024c357824 */ /* 0x000fe200078e0227 */
[----:B------:R-:W-:-:S11]  /*0b40*/  ISETP.LT.AND P0, PT, R8, UR11, P0 ;  /* 0x0000000b08007c0c */ /* 0x000fd60008701270 */
[----:B------:R-:W-:Y:S01]  /*0b50*/  @!P1 IMAD.IADD R4, R4, 0x1, -R7 ;  /* 0x0000000104049824 */ /* 0x000fe200078e0a07 */
[----:B------:R-:W-:Y:S01]  /*0b60*/  ISETP.NE.AND P1, PT, R58, RZ, PT ;  /* 0x000000ff3a00720c */ /* 0x000fe20003f25270 */
[C---:B------:R-:W-:Y:S02]  /*0b70*/  IMAD R7, R76.reuse, 0x2, R53 ;  /* 0x000000024c077824 */ /* 0x040fe400078e0235 */
[----:B------:R-:W-:Y:S01]  /*0b80*/  IMAD.MOV.U32 R79, RZ, RZ, R4 ;  /* 0x000000ffff4f7224 */ /* 0x000fe200078e0004 */
[----:B------:R-:W-:Y:S01]  /*0b90*/  P2R R4, PR, RZ, 0x40 ;  /* 0x00000040ff047803 */ /* 0x000fe20000000000 */
[C---:B------:R-:W-:Y:S02]  /*0ba0*/  IMAD R25, R76.reuse, 0x2, R7 ;  /* 0x000000024c197824 */ /* 0x040fe400078e0207 */
[----:B------:R-:W-:Y:S02]  /*0bb0*/  @!P2 IMAD.MOV R79, RZ, RZ, -R79 ;  /* 0x000000ffff4fa224 */ /* 0x000fe400078e0a4f */
[----:B------:R-:W-:-:S04]  /*0bc0*/  IMAD R13, R76, 0x2, R25 ;  /* 0x000000024c0d7824 */ /* 0x000fc800078e0219 */
[----:B------:R-:W-:Y:S01]  /*0bd0*/  IMAD R61, R76, 0x2, R13 ;  /* 0x000000024c3d7824 */ /* 0x000fe200078e020d */
[----:B------:R-:W-:-:S03]  /*0be0*/  @!P1 LOP3.LUT R79, RZ, R58, RZ, 0x33, !PT ;  /* 0x0000003aff4f9212 */ /* 0x000fc600078e33ff */
[----:B------:R-:W-:-:S04]  /*0bf0*/  IMAD R9, R76, 0x2, R61 ;  /* 0x000000024c097824 */ /* 0x000fc800078e023d */
[----:B------:R-:W-:Y:S01]  /*0c00*/  IMAD R27, R76, 0x2, R9 ;  /* 0x000000024c1b7824 */ /* 0x000fe200078e0209 */
[----:B------:R-:W-:Y:S06]  /*0c10*/  BRA.U UP0, `(.L_x_5) ;  /* 0x0000000100187547 */ /* 0x000fec000b800000 */
[----:B------:R-:W-:Y:S01]  /*0c20*/  ELECT P1, URZ, PT ;  /* 0x0000000000ff782f */ /* 0x000fe20003820000 */
[----:B------:R-:W-:Y:S01]  /*0c30*/  IMAD.MOV.U32 R4, RZ, RZ, 0x1 ;  /* 0x00000001ff047424 */ /* 0x000fe200078e00ff */
[----:B------:R-:W-:Y:S01]  /*0c40*/  UMOV UR4, 0x40 ;  /* 0x0000004000047882 */ /* 0x000fe20000000000 */
[----:B------:R-:W-:Y:S01]  /*0c50*/  UVIRTCOUNT.DEALLOC.SMPOOL 0x80 ;  /* 0x000000800000784c */ /* 0x000fe20000000000 */
[----:B------:R-:W-:-:S09]  /*0c60*/  ULEA UR4, UR6, UR4, 0x18 ;  /* 0x0000000406047291 */ /* 0x000fd2000f8ec0ff */
[----:B------:R0:W-:Y:S03]  /*0c70*/  @P1 STS.U8 [UR4], R4 ;  /* 0x00000004ff001988 */ /* 0x0001e60008000004 */
.L_x_5:
[----:B------:R-:W-:Y:S01]  /*0c80*/  STTM.x8 tmem[UR14], RZ ;  /* 0x000000ff000079ed */ /* 0x000fe200081c000e */
[----:B------:R-:W1:Y:S01]  /*0c90*/  FENCE.VIEW.ASYNC.T ;  /* 0x00000000000073c6 */ /* 0x000e620000000200 */
[C---:B------:R-:W-:Y:S01]  /*0ca0*/  IMAD R55, R76.reuse, 0x2, R27 ;  /* 0x000000024c377824 */ /* 0x040fe200078e021b */
[----:B-1----:R-:W-:Y:S01]  /*0cb0*/  VOTEU.ALL UP2, P6 ;  /* 0x0000000000ff7886 */ /* 0x002fe20003040000 */
[----:B------:R-:W-:Y:S01]  /*0cc0*/  IMAD R79, R79, UR8, RZ ;  /* 0x000000084f4f7c24 */ /* 0x000fe2000f8e02ff */
[----:B------:R-:W-:Y:S01]  /*0cd0*/  VOTEU.ALL UP3, P6 ;  /* 0x0000000000ff7886 */ /* 0x000fe20003060000 */
[C---:B------:R-:W-:Y:S01]  /*0ce0*/  IMAD R69, R76.reuse, 0x2, R55 ;  /* 0x000000024c457824 */ /* 0x040fe200078e0237 */
[----:B------:R-:W-:Y:S02]  /*0cf0*/  PLOP3.LUT P1, PT, PT, PT, UP1, 0x80, 0x8 ;  /* 0x000000000008781c */ /* 0x000fe40003f2f018 */
[----:B------:R-:W-:Y:S01]  /*0d00*/  LOP3.LUT R8, R3, 0x20, RZ, 0xfc, !PT ;  /* 0x0000002003087812 */ /* 0x000fe200078efcff */
[----:B------:R-:W-:Y:S01]  /*0d10*/  IMAD R15, R76, 0x2, R69 ;  /* 0x000000024c0f7824 */ /* 0x000fe200078e0245 */
[----:B------:R-:W-:-:S04]  /*0d20*/  @!UP2 UIADD3 UR8, UPT, UPT, -UR5, 0x100000, URZ ;  /* 0x001000000508a890 */ /* 0x000fc8000fffe1ff */
[----:B------:R-:W-:Y:S02]  /*0d30*/  @!UP2 USHF.L.U32 UR9, UR8, 0xb, URZ ;  /* 0x0000000b0809a899 */ /* 0x000fe400080006ff */
[----:B------:R-:W-:Y:S01]  /*0d40*/  @!UP2 USHF.L.U32 UR8, UR8, 0x1, URZ ;  /* 0x000000010808a899 */ /* 0x000fe200080006ff */
[----:B------:R-:W-:Y:S01]  /*0d50*/  BAR.SYNC.DEFER_BLOCKING 0x0 ;  /* 0x0000000000007b1d */ /* 0x000fe20000010000 */
[----:B------:R-:W-:Y:S01]  /*0d60*/  IADD3 R78, P2, PT, R79, UR16, RZ ;  /* 0x000000104f4e7c10 */ /* 0x000fe2000ff5e0ff */
[C---:B------:R-:W-:Y:S01]  /*0d70*/  IMAD R31, R76.reuse, 0x2, R15 ;  /* 0x000000024c1f7824 */ /* 0x040fe200078e020f */
[----:B------:R-:W-:Y:S02]  /*0d80*/  ISETP.LT.AND P1, PT, R3, UR11, P1 ;  /* 0x0000000b03007c0c */ /* 0x000fe40008f21270 */
[----:B------:R-:W-:Y:S01]  /*0d90*/  LEA.HI.X.SX32 R79, R79, UR17, 0x1, P2 ;  /* 0x000000114f4f7c11 */ /* 0x000fe200090f0eff */
[----:B------:R-:W-:Y:S01]  /*0da0*/  IMAD R43, R76, 0x2, R31 ;  /* 0x000000024c2b7824 */ /* 0x000fe200078e021f */
[----:B0-----:R-:W-:-:S02]  /*0db0*/  IADD3 R4, P2, PT, R5, R78, RZ ;  /* 0x0000004e05047210 */ /* 0x001fc40007f5e0ff */
[----:B------:R-:W-:Y:S01]  /*0dc0*/  PRMT R117, RZ, 0x7610, R117 ;  /* 0x00007610ff757816 */ /* 0x000fe20000000075 */
[C---:B------:R-:W-:Y:S01]  /*0dd0*/  IMAD R71, R76.reuse, 0x2, R43 ;  /* 0x000000024c477824 */ /* 0x040fe200078e022b */
[----:B------:R-:W-:Y:S02]  /*0de0*/  LEA.HI.X.SX32 R5, R5, R79, 0x1, P2 ;  /* 0x0000004f05057211 */ /* 0x000fe400010f0eff */
[C---:B------:R-:W-:Y:S01]  /*0df0*/  LOP3.LUT R10, R3.reuse, 0x28, RZ, 0xfc, !PT ;  /* 0x00000028030a7812 */ /* 0x040fe200078efcff */
[----:B------:R-:W-:Y:S01]  /*0e00*/  IMAD R19, R76, 0x2, R71 ;  /* 0x000000024c137824 */ /* 0x000fe200078e0247 */
[----:B------:R-:W-:Y:S02]  /*0e10*/  LOP3.LUT R11, R3, 0x30, RZ, 0xfc, !PT ;  /* 0x00000030030b7812 */ /* 0x000fe400078efcff */
[----:B------:R-:W-:Y:S02]  /*0e20*/  PRMT R113, RZ, 0x7610, R113 ;  /* 0x00007610ff717816 */ /* 0x000fe40000000071 */
[----:B------:R-:W-:-:S02]  /*0e30*/  PRMT R119, RZ, 0x7610, R119 ;  /* 0x00007610ff777816 */ /* 0x000fc40000000077 */
[----:B------:R-:W-:Y:S02]  /*0e40*/  LOP3.LUT R16, R3, 0x2, RZ, 0xfc, !PT ;  /* 0x0000000203107812 */ /* 0x000fe400078efcff */
[----:B------:R-:W-:Y:S01]  /*0e50*/  PRMT R85, RZ, 0x7610, R85 ;  /* 0x00007610ff557816 */ /* 0x000fe20000000055 */
[----:B------:R-:W0:Y:S02]  /*0e60*/  FENCE.VIEW.ASYNC.S ;  /* 0x00000000000073c6 */ /* 0x000e240000000000 */
[----:B0-----:R0:W1:Y:S02]  /*0e70*/  @!UP3 SYNCS.EXCH.64 URZ, [UR10], UR8 ;  /* 0x000000080affb5b2 */ /* 0x0010640008000100 */
[----:B-1----:R-:W-:Y:S01]  /*0e80*/  BAR.SYNC.DEFER_BLOCKING 0x0 ;  /* 0x0000000000007b1d */ /* 0x002fe20000010000 */
[----:B------:R-:W-:-:S04]  /*0e90*/  IMAD R33, R76, 0x2, R19 ;  /* 0x000000024c217824 */ /* 0x000fc800078e0213 */
[C---:B------:R-:W-:Y:S01]  /*0ea0*/  IMAD R45, R76.reuse, 0x2, R33 ;  /* 0x000000024c2d7824 */ /* 0x040fe200078e0221 */
[----:B------:R-:W-:Y:S02]  /*0eb0*/  LOP3.LUT R17, R3, 0x38, RZ, 0xfc, !PT ;  /* 0x0000003803117812 */ /* 0x000fe400078efcff */
[----:B------:R-:W-:Y:S01]  /*0ec0*/  PRMT R107, RZ, 0x7610, R107 ;  /* 0x00007610ff6b7816 */ /* 0x000fe2000000006b */
[C---:B------:R-:W-:Y:S01]  /*0ed0*/  IMAD R73, R76.reuse, 0x2, R45 ;  /* 0x000000024c497824 */ /* 0x040fe200078e022d */
[----:B------:R-:W-:Y:S02]  /*0ee0*/  PRMT R109, RZ, 0x7610, R109 ;  /* 0x00007610ff6d7816 */ /* 0x000fe4000000006d */
[----:B------:R-:W-:Y:S01]  /*0ef0*/  IABS R121, R59 ;  /* 0x0000003b00797213 */ /* 0x000fe20000000000 */
[C---:B------:R-:W-:Y:S01]  /*0f00*/  IMAD R21, R76.reuse, 0x2, R73 ;  /* 0x000000024c157824 */ /* 0x040fe200078e0249 */
[----:B------:R-:W-:Y:S02]  /*0f10*/  IADD3 R6, P5, PT, R7, R78, RZ ;  /* 0x0000004e07067210 */ /* 0x000fe40007fbe0ff */
[----:B------:R-:W-:Y:S01]  /*0f20*/  LOP3.LUT R22, R3, 0x12, RZ, 0xfc, !PT ;  /* 0x0000001203167812 */ /* 0x000fe200078efcff */
[----:B------:R-:W-:Y:S01]  /*0f30*/  IMAD R41, R76, 0x2, R21 ;  /* 0x000000024c297824 */ /* 0x000fe200078e0215 */
[----:B------:R-:W-:-:S02]  /*0f40*/  LEA.HI.X.SX32 R7, R7, R79, 0x1, P5 ;  /* 0x0000004f07077211 */ /* 0x000fc400028f0eff */
[----:B------:R-:W-:Y:S01]  /*0f50*/  PRMT R111, RZ, 0x7610, R111 ;  /* 0x00007610ff6f7816 */ /* 0x000fe2000000006f */
[C---:B------:R-:W-:Y:S01]  /*0f60*/  IMAD R47, R76.reuse, 0x2, R41 ;  /* 0x000000024c2f7824 */ /* 0x040fe200078e0229 */
[C---:B------:R-:W-:Y:S02]  /*0f70*/  LOP3.LUT R24, R3.reuse, 0x1a, RZ, 0xfc, !PT ;  /* 0x0000001a03187812 */ /* 0x040fe400078efcff */
[----:B------:R-:W-:Y:S01]  /*0f80*/  LOP3.LUT R26, R3, 0x22, RZ, 0xfc, !PT ;  /* 0x00000022031a7812 */ /* 0x000fe200078efcff */
[----:B------:R-:W2:Y:S01]  /*0f90*/  @P1 LDG.E.U8 R115, desc[UR26][R4.64] ;  /* 0x0000001a04731981 */ /* 0x000ea2000c1e1100 */
[----:B------:R-:W-:Y:S01]  /*0fa0*/  PLOP3.LUT P1, PT, PT, PT, UP1, 0x80, 0x8 ;  /* 0x000000000008781c */ /* 0x000fe20003f2f018 */
[----:B------:R-:W-:Y:S01]  /*0fb0*/  IMAD R75, R76, 0x2, R47 ;  /* 0x000000024c4b7824 */ /* 0x000fe200078e022f */
[----:B------:R-:W-:Y:S01]  /*0fc0*/  PLOP3.LUT P2, PT, PT, PT, UP1, 0x80, 0x8 ;  /* 0x000000000008781c */ /* 0x000fe20003f4f018 */
[----:B------:R-:W3:Y:S01]  /*0fd0*/  @P3 LDG.E.U8 R117, desc[UR26][R6.64] ;  /* 0x0000001a06753981 */ /* 0x000ee2000c1e1100 */
[----:B------:R-:W-:-:S02]  /*0fe0*/  ISETP.LT.AND P1, PT, R8, UR11, P1 ;  /* 0x0000000b08007c0c */ /* 0x000fc40008f21270 */
[----:B------:R-:W-:Y:S02]  /*0ff0*/  PRMT R106, RZ, 0x7610, R106 ;  /* 0x00007610ff6a7816 */ /* 0x000fe4000000006a */
[----:B------:R-:W-:Y:S02]  /*1000*/  PRMT R104, RZ, 0x7610, R104 ;  /* 0x00007610ff687816 */ /* 0x000fe40000000068 */
[----:B------:R-:W-:Y:S02]  /*1010*/  LOP3.LUT R30, R3, 0x2a, RZ, 0xfc, !PT ;  /* 0x0000002a031e7812 */ /* 0x000fe400078efcff */
[----:B------:R-:W-:Y:S02]  /*1020*/  PRMT R88, RZ, 0x7610, R88 ;  /* 0x00007610ff587816 */ /* 0x000fe40000000058 */
[----:B------:R-:W-:Y:S02]  /*1030*/  PRMT R110, RZ, 0x7610, R110 ;  /* 0x00007610ff6e7816 */ /* 0x000fe4000000006e */
[----:B------:R-:W-:-:S02]  /*1040*/  PRMT R108, RZ, 0x7610, R108 ;  /* 0x00007610ff6c7816 */ /* 0x000fc4000000006c */
[C---:B------:R-:W-:Y:S02]  /*1050*/  LOP3.LUT R37, R3.reuse, 0x3a, RZ, 0xfc, !PT ;  /* 0x0000003a03257812 */ /* 0x040fe400078efcff */
[----:B------:R-:W-:Y:S02]  /*1060*/  PRMT R102, RZ, 0x7610, R102 ;  /* 0x00007610ff667816 */ /* 0x000fe40000000066 */
[C---:B------:R-:W-:Y:S02]  /*1070*/  LOP3.LUT R34, R3.reuse, 0x4, RZ, 0xfc, !PT ;  /* 0x0000000403227812 */ /* 0x040fe400078efcff */
[C---:B------:R-:W-:Y:S02]  /*1080*/  LOP3.LUT R35, R3.reuse, 0xc, RZ, 0xfc, !PT ;  /* 0x0000000c03237812 */ /* 0x040fe400078efcff */
[----:B------:R-:W-:Y:S02]  /*1090*/  PRMT R98, RZ, 0x7610, R98 ;  /* 0x00007610ff627816 */ /* 0x000fe40000000062 */
[----:B------:R-:W-:-:S02]  /*10a0*/  LOP3.LUT R38, R3, 0x1c, RZ, 0xfc, !PT ;  /* 0x0000001c03267812 */ /* 0x000fc400078efcff */
[----:B------:R-:W-:Y:S01]  /*10b0*/  SHF.R.U32.HI R63, RZ, 0x6, R0 ;  /* 0x00000006ff3f7819 */ /* 0x000fe20000011600 */
[----:B------:R-:W-:Y:S01]  /*10c0*/  IMAD.SHL.U32 R12, R12, 0x10, RZ ;  /* 0x000000100c0c7824 */ /* 0x000fe200078e00ff */
[CC--:B------:R-:W-:Y:S01]  /*10d0*/  IADD3 R8, P5, PT, R9.reuse, R78.reuse, RZ ;  /* 0x0000004e09087210 */ /* 0x0c0fe20007fbe0ff */
[----:B------:R-:W-:Y:S01]  /*10e0*/  IMAD R29, R76, 0x2, R75 ;  /* 0x000000024c1d7824 */ /* 0x000fe200078e024b */
[----:B------:R-:W-:Y:S01]  /*10f0*/  ISETP.LT.AND P2, PT, R10, UR11, P2 ;  /* 0x0000000b0a007c0c */ /* 0x000fe20009741270 */
[----:B------:R-:W1:Y:S01]  /*1100*/  LDCU UR4, c[0x0][0x3b0] ;  /* 0x00007600ff0477ac */ /* 0x000e620008000800 */
[----:B------:R-:W-:Y:S02]  /*1110*/  PLOP3.LUT P3, PT, PT, PT, UP1, 0x80, 0x8 ;  /* 0x000000000008781c */ /* 0x000fe40003f6f018 */
[-C--:B------:R-:W-:Y:S02]  /*1120*/  LEA.HI.X.SX32 R9, R9, R79.reuse, 0x1, P5 ;  /* 0x0000004f09097211 */ /* 0x080fe400028f0eff */
[----:B------:R-:W-:Y:S01]  /*1130*/  IADD3 R10, P5, PT, R15, R78, RZ ;  /* 0x0000004e0f0a7210 */ /* 0x000fe20007fbe0ff */
[----:B------:R-:W-:Y:S01]  /*1140*/  IMAD R51, R76, 0x2, R29 ;  /* 0x000000024c337824 */ /* 0x000fe200078e021d */
[----:B------:R-:W-:Y:S01]  /*1150*/  ISETP.LT.AND P3, PT, R11, UR11, P3 ;  /* 0x0000000b0b007c0c */ /* 0x000fe20009f61270 */
[----:B------:R-:W4:Y:S01]  /*1160*/  @P0 LDG.E.U8 R113, desc[UR26][R8.64] ;  /* 0x0000001a08710981 */ /* 0x000f22000c1e1100 */
[----:B------:R-:W-:-:S02]  /*1170*/  LEA.HI.X.SX32 R11, R15, R79, 0x1, P5 ;  /* 0x0000004f0f0b7211 */ /* 0x000fc400028f0eff */
[CC--:B------:R-:W-:Y:S02]  /*1180*/  IADD3 R14, P5, PT, R19.reuse, R78.reuse, RZ ;  /* 0x0000004e130e7210 */ /* 0x0c0fe40007fbe0ff */
[----:B------:R-:W-:Y:S01]  /*1190*/  PLOP3.LUT P0, PT, PT, PT, UP1, 0x80, 0x8 ;  /* 0x000000000008781c */ /* 0x000fe20003f0f018 */
[----:B------:R-:W-:Y:S01]  /*11a0*/  IMAD R49, R76, 0x2, R51 ;  /* 0x000000024c317824 */ /* 0x000fe200078e0233 */
[----:B------:R-:W5:Y:S01]  /*11b0*/  @P4 LDG.E.U8 R119, desc[UR26][R10.64] ;  /* 0x0000001a0a774981 */ /* 0x000f62000c1e1100 */
[----:B------:R-:W-:Y:S02]  /*11c0*/  LEA.HI.X.SX32 R15, R19, R79, 0x1, P5 ;  /* 0x0000004f130f7211 */ /* 0x000fe400028f0eff */
[----:B------:R-:W-:Y:S02]  /*11d0*/  PLOP3.LUT P4, PT, PT, PT, UP1, 0x80, 0x8 ;  /* 0x000000000008781c */ /* 0x000fe40003f8f018 */
[----:B------:R-:W-:Y:S01]  /*11e0*/  ISETP.LT.AND P0, PT, R16, UR11, P0 ;  /* 0x0000000b10007c0c */ /* 0x000fe20008701270 */
[C---:B------:R-:W-:Y:S01]  /*11f0*/  IMAD R77, R76.reuse, 0x2, R49 ;  /* 0x000000024c4d7824 */ /* 0x040fe200078e0231 */
[----:B------:R-:W-:Y:S01]  /*1200*/  IADD3 R16, P5, PT, R21, R78, RZ ;  /* 0x0000004e15107210 */ /* 0x000fe20007fbe0ff */
[----:B------:R-:W2:Y:S01]  /*1210*/  @P1 LDG.E.U8 R85, desc[UR26][R14.64] ;  /* 0x0000001a0e551981 */ /* 0x000ea2000c1e1100 */
[----:B------:R-:W-:Y:S01]  /*1220*/  ISETP.LT.AND P4, PT, R17, UR11, P4 ;  /* 0x0000000b11007c0c */ /* 0x000fe2000a781270 */
[----:B------:R-:W-:Y:S01]  /*1230*/  IMAD R83, R76, 0x2, R77 ;  /* 0x000000024c537824 */ /* 0x000fe200078e024d */
[----:B------:R-:W-:-:S02]  /*1240*/  LOP3.LUT R19, R3, 0xa, RZ, 0xfc, !PT ;  /* 0x0000000a03137812 */ /* 0x000fc400078efcff */
[----:B------:R-:W-:Y:S02]  /*1250*/  PLOP3.LUT P1, PT, PT, PT, UP1, 0x80, 0x8 ;  /* 0x000000000008781c */ /* 0x000fe40003f2f018 */
[-C--:B------:R-:W-:Y:S02]  /*1260*/  LEA.HI.X.SX32 R17, R21, R79.reuse, 0x1, P5 ;  /* 0x0000004f15117211 */ /* 0x080fe400028f0eff */
[-C--:B------:R-:W-:Y:S02]  /*1270*/  IADD3 R18, P5, PT, R29, R78.reuse, RZ ;  /* 0x0000004e1d127210 */ /* 0x080fe40007fbe0ff */
[----:B------:R-:W-:Y:S01]  /*1280*/  ISETP.LT.AND P1, PT, R19, UR11, P1 ;  /* 0x0000000b13007c0c */ /* 0x000fe20008f21270 */
[----:B------:R-:W2:Y:S01]  /*1290*/  @P2 LDG.E.U8 R107, desc[UR26][R16.64] ;  /* 0x0000001a106b2981 */ /* 0x000ea2000c1e1100 */
[----:B------:R-:W-:Y:S02]  /*12a0*/  LEA.HI.X.SX32 R19, R29, R79, 0x1, P5 ;  /* 0x0000004f1d137211 */ /* 0x000fe400028f0eff */
[----:B------:R-:W-:-:S02]  /*12b0*/  IADD3 R20, P5, PT, R83, R78, RZ ;  /* 0x0000004e53147210 */ /* 0x000fc40007fbe0ff */
[----:B------:R-:W-:Y:S01]  /*12c0*/  PLOP3.LUT P2, PT, PT, PT, UP1, 0x80, 0x8 ;  /* 0x000000000008781c */ /* 0x000fe20003f4f018 */
[----:B------:R-:W2:Y:S01]  /*12d0*/  @P3 LDG.E.U8 R109, desc[UR26][R18.64] ;  /* 0x0000001a126d3981 */ /* 0x000ea2000c1e1100 */
[----:B------:R-:W-:Y:S01]  /*12e0*/  LEA.HI.X.SX32 R21, R83, R79, 0x1, P5 ;  /* 0x0000004f53157211 */ /* 0x000fe200028f0eff */
[----:B------:R-:W0:Y:S01]  /*12f0*/  I2F.RP R36, R121 ;  /* 0x0000007900247306 */ /* 0x000e220000209400 */
[----:B------:R-:W-:Y:S02]  /*1300*/  PLOP3.LUT P3, PT, PT, PT, UP1, 0x80, 0x8 ;  /* 0x000000000008781c */ /* 0x000fe40003f6f018 */
[----:B------:R-:W-:Y:S01]  /*1310*/  ISETP.LT.AND P2, PT, R22, UR11, P2 ;  /* 0x0000000b16007c0c */ /* 0x000fe20009741270 */
[----:B------:R-:W2:Y:S01]  /*1320*/  @P4 LDG.E.U8 R111, desc[UR26][R20.64] ;  /* 0x0000001a146f4981 */ /* 0x000ea2000c1e1100 */
[----:B------:R-:W-:Y:S02]  /*1330*/  IADD3 R22, P5, PT, R23, R78, RZ ;  /* 0x0000004e17167210 */ /* 0x000fe40007fbe0ff */
[----:B------:R-:W-:-:S02]  /*1340*/  ISETP.LT.AND P3, PT, R24, UR11, P3 ;  /* 0x0000000b18007c0c */ /* 0x000fc40009f61270 */
[-C--:B------:R-:W-:Y:S02]  /*1350*/  IADD3 R24, P4, PT, R25, R78.reuse, RZ ;  /* 0x0000004e19187210 */ /* 0x080fe40007f9e0ff */
[-C--:B------:R-:W-:Y:S02]  /*1360*/  LEA.HI.X.SX32 R23, R23, R79.reuse, 0x1, P5 ;  /* 0x0000004f17177211 */ /* 0x080fe400028f0eff */
[----:B------:R-:W-:Y:S02]  /*1370*/  PLOP3.LUT P5, PT, PT, PT, UP1, 0x80, 0x8 ;  /* 0x000000000008781c */ /* 0x000fe40003faf018 */
[----:B------:R-:W-:Y:S01]  /*1380*/  LEA.HI.X.SX32 R25, R25, R79, 0x1, P4 ;  /* 0x0000004f19197211 */ /* 0x000fe200020f0eff */
[----:B0-----:R-:W0:Y:S01]  /*1390*/  MUFU.RCP R36, R36 ;  /* 0x0000002400247308 */ /* 0x001e220000001000 */
[----:B------:R-:W-:Y:S01]  /*13a0*/  ISETP.LT.AND P4, PT, R26, UR11, P5 ;  /* 0x0000000b1a007c0c */ /* 0x000fe2000af81270 */
[----:B------:R-:W2:Y:S01]  /*13b0*/  @P0 LDG.E.U8 R104, desc[UR26][R22.64] ;  /* 0x0000001a16680981 */ /* 0x000ea2000c1e1100 */
[----:B------:R-:W-:-:S02]  /*13c0*/  IADD3 R26, P5, PT, R27, R78, RZ ;  /* 0x0000004e1b1a7210 */ /* 0x000fc40007fbe0ff */
[----:B------:R-:W-:Y:S01]  /*13d0*/  LOP3.LUT R29, R3, 0x32, RZ, 0xfc, !PT ;  /* 0x00000032031d7812 */ /* 0x000fe200078efcff */
[----:B------:R-:W2:Y:S01]  /*13e0*/  @P1 LDG.E.U8 R106, desc[UR26][R24.64] ;  /* 0x0000001a186a1981 */ /* 0x000ea2000c1e1100 */
[----:B------:R-:W-:Y:S02]  /*13f0*/  PLOP3.LUT P1, PT, PT, PT, UP1, 0x80, 0x8 ;  /* 0x000000000008781c */ /* 0x000fe40003f2f018 */
[----:B------:R-:W-:Y:S02]  /*1400*/  LEA.HI.X.SX32 R27, R27, R79, 0x1, P5 ;  /* 0x0000004f1b1b7211 */ /* 0x000fe400028f0eff */
[----:B------:R-:W-:Y:S02]  /*1410*/  PLOP3.LUT P0, PT, PT, PT, UP1, 0x80, 0x8 ;  /* 0x000000000008781c */ /* 0x000fe40003f0f018 */
[----:B------:R-:W-:Y:S01]  /*1420*/  IADD3 R28, P5, PT, R31, R78, RZ ;  /* 0x0000004e1f1c7210 */ /* 0x000fe20007fbe0ff */
[----:B------:R-:W-:Y:S01]  /*1430*/  IMAD R83, R76, 0x2, R83 ;  /* 0x000000024c537824 */ /* 0x000fe200078e0253 */
[----:B------:R-:W-:Y:S01]  /*1440*/  ISETP.LT.AND P1, PT, R29, UR11, P1 ;  /* 0x0000000b1d007c0c */ /* 0x000fe20008f21270 */
[----:B------:R-:W2:Y:S01]  /*1450*/  @P2 LDG.E.U8 R108, desc[UR26][R26.64] ;  /* 0x0000001a1a6c2981 */ /* 0x000ea2000c1e1100 */
[----:B------:R-:W-:-:S02]  /*1460*/  ISETP.LT.AND P0, PT, R30, UR11, P0 ;  /* 0x0000000b1e007c0c */ /* 0x000fc40008701270 */
[-C--:B------:R-:W-:Y:S02]  /*1470*/  LEA.HI.X.SX32 R29, R31, R79.reuse, 0x1, P5 ;  /* 0x0000004f1f1d7211 */ /* 0x080fe400028f0eff */
[CC--:B------:R-:W-:Y:S01]  /*1480*/  IADD3 R30, P5, PT, R33.reuse, R78.reuse, RZ ;  /* 0x0000004e211e7210 */ /* 0x0c0fe20007fbe0ff */
[----:B0-----:R-:W-:Y:S02]  /*1490*/  VIADD R40, R36, 0xffffffe ;  /* 0x0ffffffe24287836 */ /* 0x001fe40000000000 */
[----:B------:R-:W2:Y:S01]  /*14a0*/  @P3 LDG.E.U8 R110, desc[UR26][R28.64] ;  /* 0x0000001a1c6e3981 */ /* 0x000ea2000c1e1100 */
[----:B------:R-:W-:Y:S02]  /*14b0*/  LEA.HI.X.SX32 R31, R33, R79, 0x1, P5 ;  /* 0x0000004f211f7211 */ /* 0x000fe400028f0eff */
[----:B------:R-:W-:-:S03]  /*14c0*/  IADD3 R32, P5, PT, R41, R78, RZ ;  /* 0x0000004e29207210 */ /* 0x000fc60007fbe0ff */
[----:B------:R-:W2:Y:S01]  /*14d0*/  @P4 LDG.E.U8 R88, desc[UR26][R30.64] ;  /* 0x0000001a1e584981 */ /* 0x000ea2000c1e1100 */
[----:B------:R-:W-:Y:S02]  /*14e0*/  PLOP3.LUT P4, PT, PT, PT, UP1, 0x80, 0x8 ;  /* 0x000000000008781c */ /* 0x000fe40003f8f018 */
[----:B------:R-:W-:Y:S02]  /*14f0*/  LEA.HI.X.SX32 R33, R41, R79, 0x1, P5 ;  /* 0x0000004f29217211 */ /* 0x000fe400028f0eff */
[----:B------:R-:W-:Y:S01]  /*1500*/  PLOP3.LUT P3, PT, PT, PT, UP1, 0x80, 0x8 ;  /* 0x000000000008781c */ /* 0x000fe20003f6f018 */
[----:B------:R-:W0:Y:S01]  /*1510*/  F2I.FTZ.U32.TRUNC.NTZ R41, R40 ;  /* 0x0000002800297305 */ /* 0x000e22000021f000 */
[----:B------:R-:W-:Y:S01]  /*1520*/  ISETP.LT.AND P4, PT, R37, UR11, P4 ;  /* 0x0000000b25007c0c */ /* 0x000fe2000a781270 */
[----:B------:R-:W2:Y:S01]  /*1530*/  @P0 LDG.E.U8 R102, desc[UR26][R32.64] ;  /* 0x0000001a20660981 */ /* 0x000ea2000c1e1100 */
[----:B------:R-:W-:Y:S02]  /*1540*/  PLOP3.LUT P2, PT, PT, PT, UP1, 0x80, 0x8 ;  /* 0x000000000008781c */ /* 0x000fe40003f4f018 */
[----:B------:R-:W-:-:S02]  /*1550*/  ISETP.LT.AND P3, PT, R34, UR11, P3 ;  /* 0x0000000b22007c0c */ /* 0x000fc40009f61270 */
[-C--:B------:R-:W-:Y:S02]  /*1560*/  IADD3 R34, P0, PT, R51, R78.reuse, RZ ;  /* 0x0000004e33227210 */ /* 0x080fe40007f1e0ff */
[----:B------:R-:W-:Y:S02]  /*1570*/  IADD3 R36, P5, PT, R83, R78, RZ ;  /* 0x0000004e53247210 */ /* 0x000fe40007fbe0ff */
[----:B------:R-:W-:Y:S02]  /*1580*/  ISETP.LT.AND P2, PT, R35, UR11, P2 ;  /* 0x0000000b23007c0c */ /* 0x000fe40009741270 */
[-C--:B------:R-:W-:Y:S02]  /*1590*/  LEA.HI.X.SX32 R35, R51, R79.reuse, 0x1, P0 ;  /* 0x0000004f33237211 */ /* 0x080fe400000f0eff */
[----:B------:R-:W-:Y:S02]  /*15a0*/  LEA.HI.X.SX32 R37, R83, R79, 0x1, P5 ;  /* 0x0000004f53257211 */ /* 0x000fe400028f0eff */
[----:B------:R-:W-:Y:S01]  /*15b0*/  PLOP3.LUT P0, PT, PT, PT, UP1, 0x80, 0x8 ;  /* 0x000000000008781c */ /* 0x000fe20003f0f018 */
[----:B0-----:R-:W-:Y:S01]  /*15c0*/  IMAD.MOV R46, RZ, RZ, -R41 ;  /* 0x000000ffff2e7224 */ /* 0x001fe200078e0a29 */
[----:B------:R-:W-:Y:S01]  /*15d0*/  LOP3.LUT R40, R3, 0x2c, RZ, 0xfc, !PT ;  /* 0x0000002c03287812 */ /* 0x000fe200078efcff */
[----:B------:R-:W2:Y:S01]  /*15e0*/  @P4 LDG.E.U8 R98, desc[UR26][R36.64] ;  /* 0x0000001a24624981 */ /* 0x000ea2000c1e1100 */
[----:B------:R-:W-:-:S02]  /*15f0*/  ISETP.LT.AND P0, PT, R38, UR11, P0 ;  /* 0x0000000b26007c0c */ /* 0x000fc40008701270 */
[C---:B------:R-:W-:Y:S02]  /*1600*/  IADD3 R38, P5, PT, R39.reuse, R78, RZ ;  /* 0x0000004e27267210 */ /* 0x040fe40007fbe0ff */
[----:B------:R-:W-:Y:S02]  /*1610*/  PLOP3.LUT P4, PT, PT, PT, UP1, 0x80, 0x8 ;  /* 0x000000000008781c */ /* 0x000fe40003f8f018 */
[----:B------:R-:W-:Y:S01]  /*1620*/  PRMT R105, RZ, 0x7610, R105 ;  /* 0x00007610ff697816 */ /* 0x000fe20000000069 */
[----:B------:R-:W-:Y:S01]  /*1630*/  IMAD R51, R46, R121, RZ ;  /* 0x000000792e337224 */ /* 0x000fe200078e02ff */
[----:B------:R-:W-:Y:S02]  /*1640*/  LEA.HI.X.SX32 R39, R39, R79, 0x1, P5 ;  /* 0x0000004f27277211 */ /* 0x000fe400028f0eff */
[----:B------:R-:W-:Y:S01]  /*1650*/  ISETP.LT.AND P4, PT, R40, UR11, P4 ;  /* 0x0000000b28007c0c */ /* 0x000fe2000a781270 */
[----:B------:R-:W-:Y:S01]  /*1660*/  IMAD.MOV.U32 R40, RZ, RZ, RZ ;  /* 0x000000ffff287224 */ /* 0x000fe200078e00ff */
[----:B------:R-:W-:Y:S01]  /*1670*/  SGXT.U32 R63, R63, 0x2 ;  /* 0x000000023f3f781a */ /* 0x000fe20000000000 */
[----:B------:R-:W2:Y:S01]  /*1680*/  @P3 LDG.E.U8 R105, desc[UR26][R38.64] ;  /* 0x0000001a26693981 */ /* 0x000ea2000c1e1100 */
[----:B------:R-:W-:Y:S01]  /*1690*/  LOP3.LUT R42, R3, 0x34, RZ, 0xfc, !PT ;  /* 0x00000034032a7812 */ /* 0x000fe200078efcff */
[----:B------:R-:W-:Y:S01]  /*16a0*/  IMAD.HI.U32 R60, R41, R51, R40 ;  /* 0x00000033293c7227 */ /* 0x000fe200078e0028 */
[----:B------:R-:W-:-:S02]  /*16b0*/  PLOP3.LUT P5, PT, PT, PT, UP1, 0x80, 0x8 ;  /* 0x000000000008781c */ /* 0x000fc40003faf018 */
[C---:B------:R-:W-:Y:S02]  /*16c0*/  IADD3 R40, P3, PT, R13.reuse, R78, RZ ;  /* 0x0000004e0d287210 */ /* 0x040fe40007f7e0ff */
[----:B------:R-:W-:Y:S02]  /*16d0*/  LOP3.LUT R63, R12, R63, RZ, 0xfc, !PT ;  /* 0x0000003f0c3f7212 */ /* 0x000fe400078efcff */
[----:B------:R-:W-:Y:S02]  /*16e0*/  PRMT R100, RZ, 0x7610, R100 ;  /* 0x00007610ff647816 */ /* 0x000fe40000000064 */
[----:B------:R-:W-:Y:S02]  /*16f0*/  PRMT R103, RZ, 0x7610, R103 ;  /* 0x00007610ff677816 */ /* 0x000fe40000000067 */
[----:B------:R-:W-:Y:S02]  /*1700*/  ISETP.LT.AND P5, PT, R42, UR11, P5 ;  /* 0x0000000b2a007c0c */ /* 0x000fe4000afa1270 */
[----:B------:R-:W-:Y:S01]  /*1710*/  LEA.HI.X.SX32 R41, R13, R79, 0x1, P3 ;  /* 0x0000004f0d297211 */ /* 0x000fe200018f0eff */
[----:B------:R-:W2:Y:S01]  /*1720*/  @P1 LDG.E.U8 R100, desc[UR26][R34.64] ;  /* 0x0000001a22641981 */ /* 0x000ea2000c1e1100 */
[----:B------:R-:W-:-:S02]  /*1730*/  LOP3.LUT R42, R3, 0x6, RZ, 0xfc, !PT ;  /* 0x00000006032a7812 */ /* 0x000fc400078efcff */
[----:B------:R-:W-:Y:S01]  /*1740*/  PLOP3.LUT P3, PT, PT, PT, UP1, 0x80, 0x8 ;  /* 0x000000000008781c */ /* 0x000fe20003f6f018 */
[----:B------:R-:W2:Y:S01]  /*1750*/  @P2 LDG.E.U8 R103, desc[UR26][R40.64] ;  /* 0x0000001a28672981 */ /* 0x000ea2000c1e1100 */
[----:B------:R-:W-:Y:S02]  /*1760*/  IABS R68, R63 ;  /* 0x0000003f00447213 */ /* 0x000fe40000000000 */
[----:B------:R-:W-:Y:S02]  /*1770*/  LOP3.LUT R58, R63, 0x8, RZ, 0xfc, !PT ;  /* 0x000000083f3a7812 */ /* 0x000fe400078efcff */
[----:B------:R-:W-:Y:S01]  /*1780*/  ISETP.LT.AND P3, PT, R42, UR11, P3 ;  /* 0x0000000b2a007c0c */ /* 0x000fe20009f61270 */
[----:B------:R-:W-:Y:S01]  /*1790*/  IMAD.HI.U32 R13, R60, R68, RZ ;  /* 0x000000443c0d7227 */ /* 0x000fe200078e00ff */
[----:B------:R-:W-:Y:S02]  /*17a0*/  LOP3.LUT R44, R3, 0x24, RZ, 0xfc, !PT ;  /* 0x00000024032c7812 */ /* 0x000fe400078efcff */
[----:B------:R-:W-:-:S02]  /*17b0*/  PLOP3.LUT P1, PT, PT, PT, UP1, 0x80, 0x8 ;  /* 0x000000000008781c */ /* 0x000fc40003f2f018 */
[----:B------:R-:W-:Y:S02]  /*17c0*/  IABS R64, R58 ;  /* 0x0000003a00407213 */ /* 0x000fe40000000000 */
[C---:B------:R-:W-:Y:S02]  /*17d0*/  IADD3 R42, P2, PT, R43.reuse, R78, RZ ;  /* 0x0000004e2b2a7210 */ /* 0x040fe40007f5e0ff */
[----:B------:R-:W-:Y:S01]  /*17e0*/  PRMT R101, RZ, 0x7610, R101 ;  /* 0x00007610ff657816 */ /* 0x000fe20000000065 */
[----:B------:R-:W-:Y:S01]  /*17f0*/  IMAD.MOV R46, RZ, RZ, -R13 ;  /* 0x000000ffff2e7224 */ /* 0x000fe200078e0a0d */
[----:B------:R-:W-:Y:S01]  /*1800*/  ISETP.LT.AND P1, PT, R44, UR11, P1 ;  /* 0x0000000b2c007c0c */ /* 0x000fe20008f21270 */
[----:B------:R-:W-:Y:S01]  /*1810*/  IMAD.HI.U32 R44, R60, R64, RZ ;  /* 0x000000403c2c7227 */ /* 0x000fe200078e00ff */
[----:B------:R-:W-:Y:S02]  /*1820*/  LEA.HI.X.SX32 R43, R43, R79, 0x1, P2 ;  /* 0x0000004f2b2b7211 */ /* 0x000fe400010f0eff */
[----:B------:R-:W-:Y:S01]  /*1830*/  LOP3.LUT R62, R63, 0x4, RZ, 0xfc, !PT ;  /* 0x000000043f3e7812 */ /* 0x000fe200078efcff */
[----:B------:R-:W-:-:S02]  /*1840*/  IMAD.MOV R44, RZ, RZ, -R44 ;  /* 0x000000ffff2c7224 */ /* 0x000fc400078e0a2c */
[----:B------:R-:W-:Y:S01]  /*1850*/  IMAD R68, R121, R46, R68 ;  /* 0x0000002e79447224 */ /* 0x000fe200078e0244 */
[----:B------:R-:W2:Y:S01]  /*1860*/  @P0 LDG.E.U8 R101, desc[UR26][R42.64] ;  /* 0x0000001a2a650981 */ /* 0x000ea2000c1e1100 */
[----:B------:R-:W-:Y:S02]  /*1870*/  IABS R66, R62 ;  /* 0x0000003e00427213 */ /* 0x000fe40000000000 */
[----:B------:R-:W-:Y:S01]  /*1880*/  IADD3 R46, P0, PT, R47, R78, RZ ;  /* 0x0000004e2f2e7210 */ /* 0x000fe20007f1e0ff */
[----:B------:R-:W-:Y:S01]  /*1890*/  IMAD R64, R121, R44, R64 ;  /* 0x0000002c79407224 */ /* 0x000fe200078e0240 */
[----:B------:R-:W-:Y:S01]  /*18a0*/  IADD3 R44, P2, PT, R45, R78, RZ ;  /* 0x0000004e2d2c7210 */ /* 0x000fe20007f5e0ff */
[----:B------:R-:W-:Y:S01]  /*18b0*/  IMAD.HI.U32 R13, R60, R66, RZ ;  /* 0x000000423c0d7227 */ /* 0x000fe200078e00ff */
[-C--:B------:R-:W-:Y:S02]  /*18c0*/  LEA.HI.X.SX32 R47, R47, R79.reuse, 0x1, P0 ;  /* 0x0000004f2f2f7211 */ /* 0x080fe400000f0eff */
[----:B------:R-:W-:Y:S01]  /*18d0*/  IADD3 R50, P0, PT, R53, R78, RZ ;  /* 0x0000004e35327210 */ /* 0x000fe20007f1e0ff */
[----:B------:R-:W-:Y:S01]  /*18e0*/  IMAD.MOV R13, RZ, RZ, -R13 ;  /* 0x000000ffff0d7224 */ /* 0x000fe200078e0a0d */
[----:B------:R-:W-:-:S02]  /*18f0*/  LEA.HI.X.SX32 R45, R45, R79, 0x1, P2 ;  /* 0x0000004f2d2d7211 */ /* 0x000fc400010f0eff */
[----:B------:R-:W-:Y:S02]  /*1900*/  IADD3 R48, P2, PT, R49, R78, RZ ;  /* 0x0000004e31307210 */ /* 0x000fe40007f5e0ff */
[----:B------:R-:W-:Y:S02]  /*1910*/  LEA.HI.X.SX32 R53, R53, R79, 0x1, P0 ;  /* 0x0000004f35357211 */ /* 0x000fe400000f0eff */
[----:B------:R-:W-:Y:S02]  /*1920*/  PRMT R99, RZ, 0x7610, R99 ;  /* 0x00007610ff637816 */ /* 0x000fe40000000063 */
[----:B------:R-:W-:Y:S01]  /*1930*/  PRMT R87, RZ, 0x7610, R87 ;  /* 0x00007610ff577816 */ /* 0x000fe20000000057 */
[----:B------:R-:W-:Y:S01]  /*1940*/  IMAD R66, R121, R13, R66 ;  /* 0x0000000d79427224 */ /* 0x000fe200078e0242 */
[----:B------:R-:W-:Y:S01]  /*1950*/  LEA.HI.X.SX32 R49, R49, R79, 0x1, P2 ;  /* 0x0000004f31317211 */ /* 0x000fe200010f0eff */
[----:B------:R-:W-:Y:S01]  /*1960*/  @P3 IMAD.MOV.U32 R56, RZ, RZ, R50 ;  /* 0x000000ffff383224 */ /* 0x000fe200078e0032 */
[----:B------:R-:W-:Y:S01]  /*1970*/  PRMT R86, RZ, 0x7610, R86 ;  /* 0x00007610ff567816 */ /* 0x000fe20000000056 */
[----:B------:R-:W-:Y:S01]  /*1980*/  @P3 IMAD.MOV.U32 R57, RZ, RZ, R53 ;  /* 0x000000ffff393224 */ /* 0x000fe200078e0035 */
[----:B------:R-:W-:Y:S01]  /*1990*/  ISETP.GT.U32.AND P2, PT, R121, R68, PT ;  /* 0x000000447900720c */ /* 0x000fe20003f44070 */
[----:B------:R-:W2:Y:S01]  /*19a0*/  @P1 LDG.E.U8 R99, desc[UR26][R44.64] ;  /* 0x0000001a2c631981 */ /* 0x000ea2000c1e1100 */
[----:B------:R-:W-:-:S02]  /*19b0*/  LOP3.LUT R13, R3, 0x14, RZ, 0xfc, !PT ;  /* 0x00000014030d7812 */ /* 0x000fc400078efcff */
[----:B------:R-:W-:Y:S01]  /*19c0*/  PLOP3.LUT P1, PT, PT, PT, UP1, 0x80, 0x8 ;  /* 0x000000000008781c */ /* 0x000fe20003f2f018 */
[----:B------:R-:W2:Y:S01]  /*19d0*/  @P4 LDG.E.U8 R87, desc[UR26][R46.64] ;  /* 0x0000001a2e574981 */ /* 0x000ea2000c1e1100 */
[----:B------:R-:W-:-:S03]  /*19e0*/  ISETP.GT.U32.AND P4, PT, R121, R66, PT ;  /* 0x000000427900720c */ /* 0x000fc60003f84070 */
[----:B------:R-:W3:Y:S01]  /*19f0*/  @P3 LDG.E.U8 R86, desc[UR26][R56.64] ;  /* 0x0000001a38563981 */ /* 0x000ee2000c1e1100 */
[----:B------:R-:W-:Y:S02]  /*1a00*/  ISETP.GT.U32.AND P3, PT, R121, R64, PT ;  /* 0x000000407900720c */ /* 0x000fe40003f64070 */
[----:B------:R-:W-:Y:S02]  /*1a10*/  ISETP.LT.AND P1, PT, R13, UR11, P1 ;  /* 0x0000000b0d007c0c */ /* 0x000fe40008f21270 */
[----:B------:R-:W-:Y:S01]  /*1a20*/  PRMT R89, RZ, 0x7610, R89 ;  /* 0x00007610ff597816 */ /* 0x000fe20000000059 */
[----:B------:R-:W-:-:S05]  /*1a30*/  @!P2 IMAD.IADD R68, R68, 0x1, -R121 ;  /* 0x000000014444a824 */ /* 0x000fca00078e0a79 */
[----:B------:R-:W5:Y:S01]  /*1a40*/  @P5 LDG.E.U8 R89, desc[UR26][R48.64] ;  /* 0x0000001a30595981 */ /* 0x000f62000c1e1100 */
[----:B------:R-:W-:Y:S01]  /*1a50*/  IADD3 R52, P5, PT, R55, R78, RZ ;  /* 0x0000004e37347210 */ /* 0x000fe20007fbe0ff */
[--C-:B------:R-:W-:Y:S01]  /*1a60*/  @!P4 IMAD.IADD R66, R66, 0x1, -R121.reuse ;  /* 0x000000014242c824 */ /* 0x100fe200078e0a79 */
[----:B------:R-:W-:Y:S01]  /*1a70*/  ISETP.GT.U32.AND P4, PT, R121, R68, PT ;  /* 0x000000447900720c */ /* 0x000fe20003f84070 */
[----:B------:R-:W-:Y:S01]  /*1a80*/  @!P3 IMAD.IADD R64, R64, 0x1, -R121 ;  /* 0x000000014040b824 */ /* 0x000fe200078e0a79 */
[----:B------:R-:W-:Y:S01]  /*1a90*/  PRMT R91, RZ, 0x7610, R91 ;  /* 0x00007610ff5b7816 */ /* 0x000fe2000000005b */
[----:B------:R-:W-:Y:S01]  /*1aa0*/  @P1 IMAD.MOV.U32 R54, RZ, RZ, R52 ;  /* 0x000000ffff361224 */ /* 0x000fe200078e0034 */
[----:B------:R-:W-:Y:S01]  /*1ab0*/  LEA.HI.X.SX32 R55, R55, R79, 0x1, P5 ;  /* 0x0000004f37377211 */ /* 0x000fe200028f0eff */
[----:B------:R-:W-:Y:S01]  /*1ac0*/  IMAD R83, R76, 0x2, R83 ;  /* 0x000000024c537824 */ /* 0x000fe200078e0253 */
[----:B------:R-:W-:Y:S02]  /*1ad0*/  LOP3.LUT R51, R3, 0x3c, RZ, 0xfc, !PT ;  /* 0x0000003c03337812 */ /* 0x000fe400078efcff */
[----:B------:R-:W-:Y:S01]  /*1ae0*/  PLOP3.LUT P0, PT, PT, PT, UP1, 0x80, 0x8 ;  /* 0x000000000008781c */ /* 0x000fe20003f0f018 */
[----:B------:R0:W5:Y:S01]  /*1af0*/  @P1 LDG.E.U8 R91, desc[UR26][R54.64] ;  /* 0x0000001a365b1981 */ /* 0x000162000c1e1100 */
[----:B------:R-:W-:-:S02]  /*1b00*/  ISETP.GT.U32.AND P3, PT, R121, R64, PT ;  /* 0x000000407900720c */ /* 0x000fc40003f64070 */
[----:B------:R-:W-:Y:S02]  /*1b10*/  ISETP.LT.AND P0, PT, R51, UR11, P0 ;  /* 0x0000000b33007c0c */ /* 0x000fe40008701270 */
[----:B------:R-:W-:Y:S01]  /*1b20*/  ISETP.GT.U32.AND P1, PT, R121, R66, PT ;  /* 0x000000427900720c */ /* 0x000fe20003f24070 */
[----:B------:R-:W-:Y:S01]  /*1b30*/  @!P4 IMAD.IADD R68, R68, 0x1, -R121 ;  /* 0x000000014444c824 */ /* 0x000fe200078e0a79 */
[C---:B0-----:R-:W-:Y:S02]  /*1b40*/  IADD3 R54, P2, PT, R83.reuse, R78, RZ ;  /* 0x0000004e53367210 */ /* 0x041fe40007f5e0ff */
[----:B------:R-:W-:Y:S02]  /*1b50*/  ISETP.GE.AND P4, PT, R62, RZ, PT ;  /* 0x000000ff3e00720c */ /* 0x000fe40003f86270 */
[----:B------:R-:W-:Y:S02]  /*1b60*/  LEA.HI.X.SX32 R57, R83, R79, 0x1, P2 ;  /* 0x0000004f53397211 */ /* 0x000fe400010f0eff */
[----:B------:R-:W-:-:S02]  /*1b70*/  ISETP.GE.AND P2, PT, R63, RZ, PT ;  /* 0x000000ff3f00720c */ /* 0x000fc40003f46270 */
[----:B------:R-:W-:Y:S01]  /*1b80*/  LOP3.LUT R56, R0, 0x3f, RZ, 0xc0, !PT ;  /* 0x0000003f00387812 */ /* 0x000fe200078ec0ff */
[----:B------:R-:W-:Y:S01]  /*1b90*/  @!P3 IMAD.IADD R64, R64, 0x1, -R121 ;  /* 0x000000014040b824 */ /* 0x000fe200078e0a79 */
[----:B------:R-:W-:Y:S02]  /*1ba0*/  PRMT R93, RZ, 0x7610, R93 ;  /* 0x00007610ff5d7816 */ /* 0x000fe4000000005d */
[----:B------:R-:W-:Y:S01]  /*1bb0*/  ISETP.GE.AND P3, PT, R58, RZ, PT ;  /* 0x000000ff3a00720c */ /* 0x000fe20003f66270 */
[----:B------:R-:W-:Y:S02]  /*1bc0*/  IMAD R81, R56, UR15, RZ ;  /* 0x0000000f38517c24 */ /* 0x000fe4000f8e02ff */
[----:B------:R-:W-:Y:S02]  /*1bd0*/  @P0 IMAD.MOV.U32 R56, RZ, RZ, R54 ;  /* 0x000000ffff380224 */ /* 0x000fe400078e0036 */
[----:B------:R-:W-:Y:S01]  /*1be0*/  @!P1 IMAD.IADD R66, R66, 0x1, -R121 ;  /* 0x0000000142429824 */ /* 0x000fe200078e0a79 */
[----:B------:R-:W-:Y:S01]  /*1bf0*/  LOP3.LUT R63, R3, 0xe, RZ, 0xfc, !PT ;  /* 0x0000000e033f7812 */ /* 0x000fe200078efcff */
[----:B------:R-:W-:Y:S01]  /*1c00*/  @!P2 IMAD.MOV R68, RZ, RZ, -R68 ;  /* 0x000000ffff44a224 */ /* 0x000fe200078e0a44 */
[----:B------:R0:W5:Y:S01]  /*1c10*/  @P0 LDG.E.U8 R93, desc[UR26][R56.64] ;  /* 0x0000001a385d0981 */ /* 0x000162000c1e1100 */
[----:B------:R-:W-:Y:S01]  /*1c20*/  PLOP3.LUT P0, PT, PT, PT, UP1, 0x80, 0x8 ;  /* 0x000000000008781c */ /* 0x000fe20003f0f018 */
[----:B------:R-:W-:Y:S01]  /*1c30*/  @!P4 IMAD.MOV R66, RZ, RZ, -R66 ;  /* 0x000000ffff42c224 */ /* 0x000fe200078e0a42 */
[----:B------:R-:W-:-:S02]  /*1c40*/  LEA.HI R74, R0, R12, RZ, 0x1a ;  /* 0x0000000c004a7211 */ /* 0x000fc400078fd0ff */
[----:B------:R-:W-:Y:S02]  /*1c50*/  LOP3.LUT R65, R3, 0x16, RZ, 0xfc, !PT ;  /* 0x0000001603417812 */ /* 0x000fe400078efcff */
[----:B------:R-:W-:Y:S02]  /*1c60*/  PLOP3.LUT P1, PT, PT, PT, UP1, 0x80, 0x8 ;  /* 0x000000000008781c */ /* 0x000fe40003f2f018 */
[----:B------:R-:W-:Y:S02]  /*1c70*/  ISETP.NE.AND P4, PT, R59, RZ, PT ;  /* 0x000000ff3b00720c */ /* 0x000fe40003f85270 */
[----:B------:R-:W-:Y:S01]  /*1c80*/  LOP3.LUT R84, RZ, R59, RZ, 0x33, !PT ;  /* 0x0000003bff547212 */ /* 0x000fe200078e33ff */
[----:B------:R-:W-:Y:S01]  /*1c90*/  VIADD R74, R74, 0xc ;  /* 0x0000000c4a4a7836 */ /* 0x000fe20000000000 */
[----:B------:R-:W-:Y:S01]  /*1ca0*/  ISETP.LT.AND P0, PT, R63, UR11, P0 ;  /* 0x0000000b3f007c0c */ /* 0x000fe20008701270 */
[----:B------:R-:W-:Y:S01]  /*1cb0*/  @!P3 IMAD.MOV R64, RZ, RZ, -R64 ;  /* 0x000000ffff40b224 */ /* 0x000fe200078e0a40 */
[----:B------:R-:W-:-:S02]  /*1cc0*/  ISETP.LT.AND P1, PT, R65, UR11, P1 ;  /* 0x0000000b41007c0c */ /* 0x000fc40008f21270 */
[----:B0-----:R-:W-:Y:S02]  /*1cd0*/  LOP3.LUT R56, R0, 0x3f, RZ, 0xc0, !PT ;  /* 0x0000003f00387812 */ /* 0x001fe400078ec0ff */
[----:B------:R-:W-:Y:S02]  /*1ce0*/  PLOP3.LUT P2, PT, PT, PT, UP1, 0x80, 0x8 ;  /* 0x000000000008781c */ /* 0x000fe40003f4f018 */
[C---:B------:R-:W-:Y:S02]  /*1cf0*/  SEL R63, R84.reuse, R68, !P4 ;  /* 0x00000044543f7207 */ /* 0x040fe40006000000 */
[----:B------:R-:W-:Y:S02]  /*1d00*/  SEL R65, R84, R66, !P4 ;  /* 0x0000004254417207 */ /* 0x000fe40006000000 */
[----:B------:R-:W-:Y:S01]  /*1d10*/  ISETP.LT.AND P2, PT, R56, UR11, P2 ;  /* 0x0000000b38007c0c */ /* 0x000fe20009741270 */
[----:B-1----:R-:W-:Y:S01]  /*1d20*/  IMAD R63, R63, UR4, RZ ;  /* 0x000000043f3f7c24 */ /* 0x002fe2000f8e02ff */
[----:B------:R-:W-:Y:S01]  /*1d30*/  IABS R82, R74 ;  /* 0x0000004a00527213 */ /* 0x000fe20000000000 */
[----:B------:R-:W-:Y:S01]  /*1d40*/  IMAD R65, R65, UR4, RZ ;  /* 0x0000000441417c24 */ /* 0x000fe2000f8e02ff */
[----:B------:R-:W-:-:S02]  /*1d50*/  IADD3 R56, P3, PT, R61, R78, RZ ;  /* 0x0000004e3d387210 */ /* 0x000fc40007f7e0ff */
[----:B------:R-:W-:Y:S02]  /*1d60*/  IADD3 R80, P5, PT, R81, UR18, RZ ;  /* 0x0000001251507c10 */ /* 0x000fe4000ffbe0ff */
[----:B------:R-:W-:Y:S01]  /*1d70*/  SEL R67, R84, R64, !P4 ;  /* 0x0000004054437207 */ /* 0x000fe20006000000 */
[----:B------:R-:W-:Y:S01]  /*1d80*/  IMAD.HI.U32 R62, R60, R82, RZ ;  /* 0x000000523c3e7227 */ /* 0x000fe200078e00ff */
[----:B------:R-:W-:Y:S02]  /*1d90*/  LEA.HI.X.SX32 R59, R61, R79, 0x1, P3 ;  /* 0x0000004f3d3b7211 */ /* 0x000fe400018f0eff */
[----:B------:R-:W-:Y:S01]  /*1da0*/  LEA.HI.X.SX32 R81, R81, UR19, 0x1, P5 ;  /* 0x0000001351517c11 */ /* 0x000fe2000a8f0eff */
[----:B------:R-:W-:Y:S01]  /*1db0*/  IMAD R67, R67, UR4, RZ ;  /* 0x0000000443437c24 */ /* 0x000fe2000f8e02ff */
[-C--:B------:R-:W-:Y:S02]  /*1dc0*/  IADD3 R58, P3, PT, R63, R80.reuse, RZ ;  /* 0x000000503f3a7210 */ /* 0x080fe40007f7e0ff */
[----:B------:R-:W-:Y:S01]  /*1dd0*/  IADD3 R60, P5, PT, R65, R80, RZ ;  /* 0x00000050413c7210 */ /* 0x000fe20007fbe0ff */
[----:B------:R-:W-:Y:S01]  /*1de0*/  IMAD.MOV R62, RZ, RZ, -R62 ;  /* 0x000000ffff3e7224 */ /* 0x000fe200078e0a3e */
[----:B------:R-:W-:-:S02]  /*1df0*/  LEA.HI.X.SX32 R61, R63, R81, 0x1, P3 ;  /* 0x000000513f3d7211 */ /* 0x000fc400018f0eff */
[-C--:B------:R-:W-:Y:S02]  /*1e00*/  LEA.HI.X.SX32 R65, R65, R81.reuse, 0x1, P5 ;  /* 0x0000005141417211 */ /* 0x080fe400028f0eff */
[----:B------:R-:W-:Y:S01]  /*1e10*/  IADD3 R64, P5, PT, R67, R80, RZ ;  /* 0x0000005043407210 */ /* 0x000fe20007fbe0ff */
[----:B------:R-:W-:Y:S01]  /*1e20*/  IMAD R82, R121, R62, R82 ;  /* 0x0000003e79527224 */ /* 0x000fe200078e0252 */
[----:B------:R-:W-:Y:S01]  /*1e30*/  PRMT R97, RZ, 0x7610, R97 ;  /* 0x00007610ff617816 */ /* 0x000fe20000000061 */
[----:B------:R-:W-:Y:S01]  /*1e40*/  @P2 IMAD.MOV.U32 R62, RZ, RZ, R58 ;  /* 0x000000ffff3e2224 */ /* 0x000fe200078e003a */
[----:B------:R-:W-:Y:S01]  /*1e50*/  LEA.HI.X.SX32 R67, R67, R81, 0x1, P5 ;  /* 0x0000005143437211 */ /* 0x000fe200028f0eff */
[----:B------:R-:W-:Y:S01]  /*1e60*/  @P2 IMAD.MOV.U32 R63, RZ, RZ, R61 ;  /* 0x000000ffff3f2224 */ /* 0x000fe200078e003d */
[----:B------:R-:W-:-:S04]  /*1e70*/  PRMT R95, RZ, 0x7610, R95 ;  /* 0x00007610ff5f7816 */ /* 0x000fc8000000005f */
[----:B------:R0:W5:Y:S01]  /*1e80*/  @P2 LDG.E.U8 R97, desc[UR26][R62.64] ;  /* 0x0000001a3e612981 */ /* 0x000162000c1e1100 */
[----:B------:R-:W-:Y:S02]  /*1e90*/  PRMT R90, RZ, 0x7610, R90 ;  /* 0x00007610ff5a7816 */ /* 0x000fe4000000005a */
[----:B------:R-:W-:Y:S01]  /*1ea0*/  LOP3.LUT R68, R3, 0x1e, RZ, 0xfc, !PT ;  /* 0x0000001e03447812 */ /* 0x000fe200078efcff */
[----:B0-----:R-:W-:Y:S02]  /*1eb0*/  @P2 IMAD.MOV.U32 R62, RZ, RZ, R64 ;  /* 0x000000ffff3e2224 */ /* 0x001fe400078e0040 */
[----:B------:R-:W-:Y:S01]  /*1ec0*/  @P2 IMAD.MOV.U32 R63, RZ, RZ, R67 ;  /* 0x000000ffff3f2224 */ /* 0x000fe200078e0043 */
[----:B------:R-:W-:-:S04]  /*1ed0*/  PLOP3.LUT P3, PT, PT, PT, UP1, 0x80, 0x8 ;  /* 0x000000000008781c */ /* 0x000fc80003f6f018 */
[----:B------:R0:W5:Y:S01]  /*1ee0*/  @P2 LDG.E.U8 R95, desc[UR26][R62.64] ;  /* 0x0000001a3e5f2981 */ /* 0x000162000c1e1100 */
[C---:B------:R-:W-:Y:S02]  /*1ef0*/  IADD3 R66, P5, PT, R69.reuse, R78, RZ ;  /* 0x0000004e45427210 */ /* 0x040fe40007fbe0ff */
[----:B------:R-:W-:Y:S02]  /*1f00*/  ISETP.LT.AND P3, PT, R68, UR11, P3 ;  /* 0x0000000b44007c0c */ /* 0x000fe40009f61270 */
[----:B------:R-:W-:Y:S01]  /*1f10*/  PRMT R96, RZ, 0x7610, R96 ;  /* 0x00007610ff607816 */ /* 0x000fe20000000060 */
[----:B0-----:R-:W-:Y:S02]  /*1f20*/  @P2 IMAD.MOV.U32 R62, RZ, RZ, R60 ;  /* 0x000000ffff3e2224 */ /* 0x001fe400078e003c */
[----:B------:R-:W-:Y:S01]  /*1f30*/  @P2 IMAD.MOV.U32 R63, RZ, RZ, R65 ;  /* 0x000000ffff3f2224 */ /* 0x000fe200078e0041 */
[----:B------:R-:W-:-:S04]  /*1f40*/  LEA.HI.X.SX32 R69, R69, R79, 0x1, P5 ;  /* 0x0000004f45457211 */ /* 0x000fc800028f0eff */
[----:B------:R0:W5:Y:S01]  /*1f50*/  @P2 LDG.E.U8 R90, desc[UR26][R62.64] ;  /* 0x0000001a3e5a2981 */ /* 0x000162000c1e1100 */
[C---:B------:R-:W-:Y:S02]  /*1f60*/  IADD3 R68, P5, PT, R71.reuse, R78, RZ ;  /* 0x0000004e47447210 */ /* 0x040fe40007fbe0ff */
[----:B------:R-:W-:Y:S01]  /*1f70*/  PRMT R94, RZ, 0x7610, R94 ;  /* 0x00007610ff5e7816 */ /* 0x000fe2000000005e */
[----:B0-----:R-:W-:Y:S02]  /*1f80*/  @P0 IMAD.MOV.U32 R62, RZ, RZ, R56 ;  /* 0x000000ffff3e0224 */ /* 0x001fe400078e0038 */
[----:B------:R-:W-:Y:S01]  /*1f90*/  @P0 IMAD.MOV.U32 R63, RZ, RZ, R59 ;  /* 0x000000ffff3f0224 */ /* 0x000fe200078e003b */
[----:B------:R-:W-:-:S04]  /*1fa0*/  LEA.HI.X.SX32 R71, R71, R79, 0x1, P5 ;  /* 0x0000004f47477211 */ /* 0x000fc800028f0eff */
[----:B------:R0:W5:Y:S01]  /*1fb0*/  @P0 LDG.E.U8 R96, desc[UR26][R62.64] ;  /* 0x0000001a3e600981 */ /* 0x000162000c1e1100 */
[----:B------:R-:W-:Y:S02]  /*1fc0*/  LOP3.LUT R70, R3, 0x26, RZ, 0xfc, !PT ;  /* 0x0000002603467812 */ /* 0x000fe400078efcff */
[----:B------:R-:W-:Y:S02]  /*1fd0*/  PLOP3.LUT P0, PT, PT, PT, UP1, 0x80, 0x8 ;  /* 0x000000000008781c */ /* 0x000fe40003f0f018 */
[----:B------:R-:W-:Y:S01]  /*1fe0*/  PRMT R92, RZ, 0x7610, R92 ;  /* 0x00007610ff5c7816 */ /* 0x000fe2000000005c */
[----:B0-----:R-:W-:Y:S02]  /*1ff0*/  @P1 IMAD.MOV.U32 R62, RZ, RZ, R66 ;  /* 0x000000ffff3e1224 */ /* 0x001fe400078e0042 */
[----:B------:R-:W-:Y:S01]  /*2000*/  @P1 IMAD.MOV.U32 R63, RZ, RZ, R69 ;  /* 0x000000ffff3f1224 */ /* 0x000fe200078e0045 */
[----:B------:R-:W-:-:S04]  /*2010*/  ISETP.LT.AND P0, PT, R70, UR11, P0 ;  /* 0x0000000b46007c0c */ /* 0x000fc80008701270 */
[----:B------:R0:W5:Y:S01]  /*2020*/  @P1 LDG.E.U8 R94, desc[UR26][R62.64] ;  /* 0x0000001a3e5e1981 */ /* 0x000162000c1e1100 */
[----:B------:R-:W-:Y:S01]  /*2030*/  IADD3 R70, P5, PT, R73, R78, RZ ;  /* 0x0000004e49467210 */ /* 0x000fe20007fbe0ff */
[----:B0-----:R-:W-:Y:S02]  /*2040*/  @P3 IMAD.MOV.U32 R62, RZ, RZ, R68 ;  /* 0x000000ffff3e3224 */ /* 0x001fe400078e0044 */
[----:B------:R-:W-:-:S05]  /*2050*/  @P3 IMAD.MOV.U32 R63, RZ, RZ, R71 ;  /* 0x000000ffff3f3224 */ /* 0x000fca00078e0047 */
[----:B------:R0:W5:Y:S01]  /*2060*/  @P3 LDG.E.U8 R92, desc[UR26][R62.64] ;  /* 0x0000001a3e5c3981 */ /* 0x000162000c1e1100 */
[----:B------:R-:W-:Y:S02]  /*2070*/  ISETP.GT.U32.AND P3, PT, R121, R82, PT ;  /* 0x000000527900720c */ /* 0x000fe40003f64070 */
[----:B------:R-:W-:Y:S02]  /*2080*/  LEA.HI.X.SX32 R73, R73, R79, 0x1, P5 ;  /* 0x0000004f49497211 */ /* 0x000fe400028f0eff */
[----:B------:R-:W-:Y:S02]  /*2090*/  PLOP3.LUT P1, PT, PT, PT, UP1, 0x80, 0x8 ;  /* 0x000000000008781c */ /* 0x000fe40003f2f018 */
[----:B------:R-:W-:Y:S02]  /*20a0*/  LOP3.LUT R72, R3, 0x2e, RZ, 0xfc, !PT ;  /* 0x0000002e03487812 */ /* 0x000fe400078efcff */
[----:B------:R-:W-:Y:S01]  /*20b0*/  PRMT R112, RZ, 0x7610, R112 ;  /* 0x00007610ff707816 */ /* 0x000fe20000000070 */
[----:B0-----:R-:W-:-:S02]  /*20c0*/  @P0 IMAD.MOV.U32 R62, RZ, RZ, R70 ;  /* 0x000000ffff3e0224 */ /* 0x001fc400078e0046 */
[----:B------:R-:W-:Y:S01]  /*20d0*/  @P0 IMAD.MOV.U32 R63, RZ, RZ, R73 ;  /* 0x000000ffff3f0224 */ /* 0x000fe200078e0049 */
[----:B------:R-:W-:Y:S01]  /*20e0*/  ISETP.LT.AND P1, PT, R72, UR11, P1 ;  /* 0x0000000b48007c0c */ /* 0x000fe20008f21270 */
[----:B------:R-:W-:-:S03]  /*20f0*/  @!P3 IMAD.IADD R82, R82, 0x1, -R121 ;  /* 0x000000015252b824 */ /* 0x000fc600078e0a79 */
[----:B------:R0:W5:Y:S01]  /*2100*/  @P0 LDG.E.U8 R112, desc[UR26][R62.64] ;  /* 0x0000001a3e700981 */ /* 0x000162000c1e1100 */
[----:B------:R-:W-:Y:S02]  /*2110*/  IADD3 R72, P0, PT, R75, R78, RZ ;  /* 0x0000004e4b487210 */ /* 0x000fe40007f1e0ff */
[----:B------:R-:W-:Y:S02]  /*2120*/  ISETP.GT.U32.AND P3, PT, R121, R82, PT ;  /* 0x000000527900720c */ /* 0x000fe40003f64070 */
[----:B------:R-:W-:Y:S02]  /*2130*/  LEA.HI.X.SX32 R75, R75, R79, 0x1, P0 ;  /* 0x0000004f4b4b7211 */ /* 0x000fe400000f0eff */
[----:B------:R-:W-:Y:S02]  /*2140*/  PRMT R114, RZ, 0x7610, R114 ;  /* 0x00007610ff727816 */ /* 0x000fe40000000072 */
[----:B------:R-:W-:Y:S01]  /*2150*/  PLOP3.LUT P0, PT, PT, PT, UP1, 0x80, 0x8 ;  /* 0x000000000008781c */ /* 0x000fe20003f0f018 */
[----:B0-----:R-:W-:Y:S01]  /*2160*/  @P1 IMAD.MOV.U32 R62, RZ, RZ, R72 ;  /* 0x000000ffff3e1224 */ /* 0x001fe200078e0048 */
[----:B------:R-:W-:Y:S01]  /*2170*/  LOP3.LUT R116, R3, 0x36, RZ, 0xfc, !PT ;  /* 0x0000003603747812 */ /* 0x000fe200078efcff */
[----:B------:R-:W-:-:S03]  /*2180*/  @P1 IMAD.MOV.U32 R63, RZ, RZ, R75 ;  /* 0x000000ffff3f1224 */ /* 0x000fc600078e004b */
[----:B------:R-:W-:Y:S01]  /*2190*/  ISETP.LT.AND P0, PT, R116, UR11, P0 ;  /* 0x0000000b74007c0c */ /* 0x000fe20008701270 */
[----:B------:R-:W-:Y:S01]  /*21a0*/  @!P3 IMAD.IADD R82, R82, 0x1, -R121 ;  /* 0x000000015252b824 */ /* 0x000fe200078e0a79 */
[----:B------:R0:W5:Y:S01]  /*21b0*/  @P1 LDG.E.U8 R114, desc[UR26][R62.64] ;  /* 0x0000001a3e721981 */ /* 0x000162000c1e1100 */
[----:B------:R-:W-:Y:S02]  /*21c0*/  ISETP.GE.AND P1, PT, R74, RZ, PT ;  /* 0x000000ff4a00720c */ /* 0x000fe40003f26270 */
[----:B------:R-:W-:-:S04]  /*21d0*/  IADD3 R74, P3, PT, R77, R78, RZ ;  /* 0x0000004e4d4a7210 */ /* 0x000fc80007f7e0ff */
[----:B------:R-:W-:Y:S02]  /*21e0*/  LEA.HI.X.SX32 R77, R77, R79, 0x1, P3 ;  /* 0x0000004f4d4d7211 */ /* 0x000fe400018f0eff */
[----:B------:R-:W-:Y:S02]  /*21f0*/  PRMT R116, RZ, 0x7610, R116 ;  /* 0x00007610ff747816 */ /* 0x000fe40000000074 */
[----:B0-----:R-:W-:Y:S02]  /*2200*/  @P0 IMAD.MOV.U32 R62, RZ, RZ, R74 ;  /* 0x000000ffff3e0224 */ /* 0x001fe400078e004a */
[----:B------:R-:W-:Y:S02]  /*2210*/  @P0 IMAD.MOV.U32 R63, RZ, RZ, R77 ;  /* 0x000000ffff3f0224 */ /* 0x000fe400078e004d */
[----:B------:R-:W-:Y:S01]  /*2220*/  IMAD R83, R76, 0x2, R83 ;  /* 0x000000024c537824 */ /* 0x000fe200078e0253 */
[----:B------:R-:W-:Y:S02]  /*2230*/  LOP3.LUT R76, R3, 0x3e, RZ, 0xfc, !PT ;  /* 0x0000003e034c7812 */ /* 0x000fe400078efcff */
[----:B------:R0:W5:Y:S01]  /*2240*/  @P0 LDG.E.U8 R116, desc[UR26][R62.64] ;  /* 0x0000001a3e740981 */ /* 0x000162000c1e1100 */
[----:B------:R-:W-:Y:S01]  /*2250*/  PLOP3.LUT P0, PT, PT, PT, UP1, 0x80, 0x8 ;  /* 0x000000000008781c */ /* 0x000fe20003f0f018 */
[----:B------:R-:W-:-:S03]  /*2260*/  @!P1 IMAD.MOV R82, RZ, RZ, -R82 ;  /* 0x000000ffff529224 */ /* 0x000fc600078e0a52 */
[----:B------:R-:W-:Y:S02]  /*2270*/  ISETP.LT.AND P0, PT, R76, UR11, P0 ;  /* 0x0000000b4c007c0c */ /* 0x000fe40008701270 */
[----:B------:R-:W-:Y:S02]  /*2280*/  SEL R82, R84, R82, !P4 ;  /* 0x0000005254527207 */ /* 0x000fe40006000000 */
[C---:B------:R-:W-:Y:S02]  /*2290*/  IADD3 R78, P1, PT, R83.reuse, R78, RZ ;  /* 0x0000004e534e7210 */ /* 0x040fe40007f3e0ff */
[----:B0-----:R-:W-:Y:S01]  /*22a0*/  PRMT R62, RZ, 0x7610, R62 ;  /* 0x00007610ff3e7816 */ /* 0x001fe2000000003e */
[----:B------:R-:W-:Y:S01]  /*22b0*/  IMAD R82, R82, UR4, RZ ;  /* 0x0000000452527c24 */ /* 0x000fe2000f8e02ff */
[----:B------:R-:W-:-:S05]  /*22c0*/  LEA.HI.X.SX32 R79, R83, R79, 0x1, P1 ;  /* 0x0000004f534f7211 */ /* 0x000fca00008f0eff */
[----:B------:R-:W5:Y:S01]  /*22d0*/  @P0 LDG.E.U8 R62, desc[UR26][R78.64] ;  /* 0x0000001a4e3e0981 */ /* 0x000f62000c1e1100 */
[C---:B------:R-:W-:Y:S02]  /*22e0*/  IADD3 R80, P0, PT, R82.reuse, R80, RZ ;  /* 0x0000005052507210 */ /* 0x040fe40007f1e0ff */
[----:B------:R-:W-:Y:S02]  /*22f0*/  PRMT R118, RZ, 0x7610, R118 ;  /* 0x00007610ff767816 */ /* 0x000fe40000000076 */
[----:B------:R-:W-:-:S05]  /*2300*/  LEA.HI.X.SX32 R81, R82, R81, 0x1, P0 ;  /* 0x0000005152517211 */ /* 0x000fca00000f0eff */
[----:B------:R-:W5:Y:S01]  /*2310*/  @P2 LDG.E.U8 R118, desc[UR26][R80.64] ;  /* 0x0000001a50762981 */ /* 0x000f62000c1e1100 */
[----:B------:R-:W-:Y:S01]  /*2320*/  SHF.R.S32.HI R63, RZ, 0x7, R0 ;  /* 0x00000007ff3f7819 */ /* 0x000fe20000011400 */
[----:B------:R-:W-:-:S04]  /*2330*/  @!UP2 UIADD3 UR4, UPT, UPT, -UR5, 0x100000, URZ ;  /* 0x001000000504a890 */ /* 0x000fc8000fffe1ff */
[----:B------:R-:W-:Y:S02]  /*2340*/  @!UP2 USHF.L.U32 UR5, UR4, 0xb, URZ ;  /* 0x0000000b0405a899 */ /* 0x000fe400080006ff */
[----:B------:R-:W-:Y:S01]  /*2350*/  @!UP2 USHF.L.U32 UR4, UR4, 0x1, URZ ;  /* 0x000000010404a899 */ /* 0x000fe200080006ff */
[----:B------:R-:W-:Y:S01]  /*2360*/  SGXT R63, R63, 0x1 ;  /* 0x000000013f3f781a */ /* 0x000fe20000000200 */
[----:B------:R-:W-:-:S03]  /*2370*/  VOTEU.ALL UP1, P6 ;  /* 0x0000000000ff7886 */ /* 0x000fc60003020000 */
[----:B------:R-:W-:-:S04]  /*2380*/  LOP3.LUT R63, R63, 0x90, RZ, 0xc0, !PT ;  /* 0x000000903f3f7812 */ /* 0x000fc800078ec0ff */
[----:B------:R-:W-:-:S03]  /*2390*/  LOP3.LUT R82, R63, 0x7f, R0, 0x78, !PT ;  /* 0x0000007f3f527812 */ /* 0x000fc600078e7800 */
[----:B------:R0:W1:Y:S01]  /*23a0*/  @!UP1 SYNCS.EXCH.64 URZ, [UR13+0x4808], UR4 ;  /* 0x004808040dff95b2 */ /* 0x0000620008000100 */
[C---:B------:R-:W-:Y:S01]  /*23b0*/  LOP3.LUT R83, R82.reuse, 0x20, RZ, 0x3c, !PT ;  /* 0x0000002052537812 */ /* 0x040fe200078e3cff */
[----:B--2---:R2:W-:Y:S01]  /*23c0*/  STS.U8 [R82+UR13+0x1000], R85 ;  /* 0x0010005552007988 */ /* 0x0045e2000800000d */
[----:B------:R-:W-:-:S03]  /*23d0*/  LOP3.LUT R84, R82, 0x40, RZ, 0x3c, !PT ;  /* 0x0000004052547812 */ /* 0x000fc600078e3cff */
[----:B------:R0:W-:Y:S04]  /*23e0*/  STS.U8 [R82+UR13], R115 ;  /* 0x0000007352007988 */ /* 0x0001e8000800000d */
[----:B---3--:R0:W-:Y:S01]  /*23f0*/  STS.U8 [R82+UR13+0x400], R117 ;  /* 0x0004007552007988 */ /* 0x0081e2000800000d */
[----:B--2---:R-:W-:-:S03]  /*2400*/  LOP3.LUT R85, R82, 0x60, RZ, 0x3c, !PT ;  /* 0x0000006052557812 */ /* 0x004fc600078e3cff */
[----:B----4-:R0:W-:Y:S04]  /*2410*/  STS.U8 [R82+UR13+0x800], R113 ;  /* 0x0008007152007988 */ /* 0x0101e8000800000d */
[----:B-----5:R0:W-:Y:S04]  /*2420*/  STS.U8 [R82+UR13+0xc00], R119 ;  /* 0x000c007752007988 */ /* 0x0201e8000800000d */
[----:B------:R0:W-:Y:S04]  /*2430*/  STS.U8 [R82+UR13+0x1400], R107 ;  /* 0x0014006b52007988 */ /* 0x0001e8000800000d */
        /* <DEDUP_REMOVED lines=18> */
[----:B------:R0:W-:Y:S01]  /*2560*/  STS.U8 [R85+UR13+0x300], R86 ;  /* 0x0003005655007988 */ /* 0x0001e2000800000d */
[----:B------:R-:W-:-:S04]  /*2570*/  UISETP.NE.U32.AND UP1, UPT, UR7, URZ, UPT ;  /* 0x000000ff0700728c */ /* 0x000fc8000bf25070 */
[----:B------:R-:W-:Y:S02]  /*2580*/  UISETP.LT.OR UP2, UPT, UR32, 0x40, UP1 ;  /* 0x000000402000788c */ /* 0x000fe40008f41670 */
[----:B------:R-:W-:Y:S01]  /*2590*/  UISETP.GE.AND UP3, UPT, UR32, 0x80, UPT ;  /* 0x000000802000788c */ /* 0x000fe2000bf66270 */
        /* <DEDUP_REMOVED lines=11> */
[----:B-1----:R1:W-:Y:S06]  /*2650*/  MEMBAR.ALL.CTA ;  /* 0x0000000000007992 */ /* 0x0023ec0000008000 */
[----:B-1----:R-:W1:Y:S02]  /*2660*/  FENCE.VIEW.ASYNC.S ;  /* 0x00000000000073c6 */ /* 0x002e640000000000 */
[----:B-1----:R-:W-:Y:S06]  /*2670*/  BAR.SYNC.DEFER_BLOCKING 0x0 ;  /* 0x0000000000007b1d */ /* 0x002fec0000010000 */
[----:B------:R-:W-:Y:S05]  /*2680*/  BRA.U UP2, `(.L_x_6) ;  /* 0x0000000102687547 */ /* 0x000fea000b800000 */
[----:B0-----:R-:W-:Y:S02]  /*2690*/  UIADD3 UR4, UPT, UPT, UR13, 0x4000, URZ ;  /* 0x000040000d047890 */ /* 0x001fe4000fffe0ff */
[----:B------:R-:W-:Y:S02]  /*26a0*/  USHF.R.U32.HI UR6, URZ, 0x4, UR13 ;  /* 0x00000004ff067899 */ /* 0x000fe4000801160d */
[----:B------:R-:W-:Y:S02]  /*26b0*/  USHF.R.U32.HI UR4, URZ, 0x4, UR4 ;  /* 0x00000004ff047899 */ /* 0x000fe40008011604 */
[----:B------:R-:W-:Y:S02]  /*26c0*/  USGXT.U32 UR6, UR6, 0xe ;  /* 0x0000000e0606789a */ /* 0x000fe40008000000 */
[----:B------:R-:W-:Y:S01]  /*26d0*/  USGXT.U32 UR8, UR4, 0xe ;  /* 0x0000000e0408789a */ /* 0x000fe20008000000 */
[----:B------:R-:W-:Y:S01]  /*26e0*/  UMOV UR16, 0x100 ;  /* 0x0000010000107882 */ /* 0x000fe20000000000 */
[----:B------:R-:W-:Y:S01]  /*26f0*/  UMOV UR17, 0x40004040 ;  /* 0x4000404000117882 */ /* 0x000fe20000000000 */
[----:B------:R-:W-:Y:S01]  /*2700*/  UMOV UR18, 0xfffffffe ;  /* 0xfffffffe00127882 */ /* 0x000fe20000000000 */
[----:B------:R-:W-:Y:S01]  /*2710*/  UMOV UR19, 0x7fffbfdf ;  /* 0x7fffbfdf00137882 */ /* 0x000fe20000000000 */
[----:B------:R-:W-:Y:S01]  /*2720*/  UMOV UR7, URZ ;  /* 0x000000ff00077c82 */ /* 0x000fe20008000000 */
[----:B------:R-:W-:Y:S01]  /*2730*/  UMOV UR9, URZ ;  /* 0x000000ff00097c82 */ /* 0x000fe20008000000 */
[----:B------:R-:W-:-:S02]  /*2740*/  UIADD3.64 UR16, UPT, UPT, UR6, UR16, URZ ;  /* 0x0000001006107297 */ /* 0x000fc4000fffe0ff */
[----:B------:R-:W-:Y:S01]  /*2750*/  UIADD3.64 UR18, UPT, UPT, UR8, -UR18, URZ ;  /* 0x8000001208127297 */ /* 0x000fe2000fffe0ff */
[----:B------:R-:W-:Y:S01]  /*2760*/  UMOV UR20, 0x0 ;  /* 0x0000000000147882 */ /* 0x000fe20000000000 */
[----:B------:R-:W-:Y:S01]  /*2770*/  UMOV UR21, 0x8048010 ;  /* 0x0804801000157882 */ /* 0x000fe20000000000 */
[----:B------:R-:W-:Y:S01]  /*2780*/  UMOV UR4, UR10 ;  /* 0x0000000a00047c82 */ /* 0x000fe20008000000 */
[----:B------:R-:W-:Y:S01]  /*2790*/  UMOV UR5, URZ ;  /* 0x000000ff00057c82 */ /* 0x000fe20008000000 */
[----:B------:R-:W-:Y:S01]  /*27a0*/  UMOV UR7, 0x40004040 ;  /* 0x4000404000077882 */ /* 0x000fe20000000000 */
[----:B------:R-:W-:Y:S01]  /*27b0*/  UMOV UR9, 0x80004020 ;  /* 0x8000402000097882 */ /* 0x000fe20000000000 */
[----:B------:R-:W-:Y:S01]  /*27c0*/  UMOV UR22, 0x0 ;  /* 0x0000000000167882 */ /* 0x000fe20000000000 */
[----:B------:R-:W-:Y:S01]  /*27d0*/  UMOV UR23, 0x8048010 ;  /* 0x0804801000177882 */ /* 0x000fe20000000000 */
[----:B------:R-:W-:Y:S01]  /*27e0*/  UMOV UR4, UR4 ;  /* 0x0000000400047c82 */ /* 0x000fe20008000000 */
[----:B------:R1:W-:Y:S01]  /*27f0*/  UTCQMMA gdesc[UR6], gdesc[UR8], tmem[UR12], tmem[UR20], idesc[UR21], !UPT ;  /* 0x00ff1408060075ea */ /* 0x0003e2000f80030c */
[----:B------:R1:W-:Y:S01]  /*2800*/  UTCQMMA gdesc[UR16], gdesc[UR18], tmem[UR12], tmem[UR22], idesc[UR23], UPT ;  /* 0x00ff1612100075ea */ /* 0x0003e2000b80030c */
[----:B------:R1:W-:Y:S01]  /*2810*/  UTCBAR [UR4], URZ ;  /* 0x000000ff040073e9 */ /* 0x0003e200080000ff */
[----:B------:R-:W-:Y:S01]  /*2820*/  NOP ;  /* 0x0000000000007918 */ /* 0x000fe20000000000 */
.L_x_6:
[----:B01----:R-:W-:Y:S01]  /*2830*/  UMOV UR4, URZ ;  /* 0x000000ff00047c82 */ /* 0x003fe20008000000 */
[----:B------:R-:W-:Y:S05]  /*2840*/  BRA.U !UP3, `(.L_x_7) ;  /* 0x000000150b387547 */ /* 0x000fea000b800000 */
[----:B------:R-:W0:Y:S01]  /*2850*/  LDCU.64 UR6, c[0x0][0x3a8] ;  /* 0x00007500ff0677ac */ /* 0x000e220008000a00 */
[----:B------:R-:W-:Y:S01]  /*2860*/  IMAD.MOV.U32 R62, RZ, RZ, RZ ;  /* 0x000000ffff3e7224 */ /* 0x000fe200078e00ff */
[----:B------:R-:W-:Y:S02]  /*2870*/  USHF.R.S32.HI UR4, URZ, 0x1f, UR32 ;  /* 0x0000001fff047899 */ /* 0x000fe40008011420 */
[----:B------:R-:W-:Y:S02]  /*2880*/  UIADD3 UR5, UPT, UPT, UR13, 0x2000, URZ ;  /* 0x000020000d057890 */ /* 0x000fe4000fffe0ff */
[----:B------:R-:W-:Y:S02]  /*2890*/  ULEA.HI UR4, UR4, UR32, URZ, 0x6 ;  /* 0x0000002004047291 */ /* 0x000fe4000f8f30ff */
[----:B------:R-:W-:Y:S02]  /*28a0*/  USHF.R.U32.HI UR5, URZ, 0x4, UR5 ;  /* 0x00000004ff057899 */ /* 0x000fe40008011605 */
[----:B------:R-:W-:Y:S01]  /*28b0*/  USHF.R.S32.HI UR4, URZ, 0x6, UR4 ;  /* 0x00000006ff047899 */ /* 0x000fe20008011404 */
[----:B------:R-:W-:Y:S01]  /*28c0*/  UMOV UR16, 0x100 ;  /* 0x0000010000107882 */ /* 0x000fe20000000000 */
[----:B------:R-:W-:-:S02]  /*28d0*/  UMOV UR17, 0x40004040 ;  /* 0x4000404000117882 */ /* 0x000fc40000000000 */
[----:B------:R-:W-:Y:S02]  /*28e0*/  UISETP.LT.AND UP2, UPT, UR4, 0x2, UPT ;  /* 0x000000020400788c */ /* 0x000fe4000bf41270 */
[----:B0-----:R-:W-:Y:S02]  /*28f0*/  USHF.L.U32 UR15, UR6, 0x6, URZ ;  /* 0x00000006060f7899 */ /* 0x001fe400080006ff */
[----:B------:R-:W-:Y:S02]  /*2900*/  UIADD3 UR6, UPT, UPT, UR13, 0x4400, URZ ;  /* 0x000044000d067890 */ /* 0x000fe4000fffe0ff */
[----:B------:R-:W-:Y:S02]  /*2910*/  USEL UR4, UR4, 0x2, !UP2 ;  /* 0x0000000204047887 */ /* 0x000fe4000d000000 */
[----:B------:R-:W-:Y:S02]  /*2920*/  USHF.R.U32.HI UR8, URZ, 0x4, UR6 ;  /* 0x00000004ff087899 */ /* 0x000fe40008011606 */
[----:B------:R-:W-:-:S02]  /*2930*/  USGXT.U32 UR6, UR5, 0xe ;  /* 0x0000000e0506789a */ /* 0x000fc40008000000 */
[----:B------:R-:W-:Y:S02]  /*2940*/  USGXT.U32 UR8, UR8, 0xe ;  /* 0x0000000e0808789a */ /* 0x000fe40008000000 */
[----:B------:R-:W-:Y:S01]  /*2950*/  USHF.L.U32 UR28, UR7, 0x6, URZ ;  /* 0x00000006071c7899 */ /* 0x000fe200080006ff */
[----:B------:R-:W-:Y:S01]  /*2960*/  UMOV UR18, 0xfffffffe ;  /* 0xfffffffe00127882 */ /* 0x000fe20000000000 */
[----:B------:R-:W-:Y:S01]  /*2970*/  UMOV UR19, 0x7fffbfdf ;  /* 0x7fffbfdf00137882 */ /* 0x000fe20000000000 */
[----:B------:R-:W-:Y:S01]  /*2980*/  UMOV UR7, URZ ;  /* 0x000000ff00077c82 */ /* 0x000fe20008000000 */
[----:B------:R-:W-:Y:S01]  /*2990*/  UMOV UR9, URZ ;  /* 0x000000ff00097c82 */ /* 0x000fe20008000000 */
[----:B------:R-:W-:Y:S02]  /*29a0*/  UIADD3 UR30, UPT, UPT, UR11, -0x40, URZ ;  /* 0xffffffc00b1e7890 */ /* 0x000fe4000fffe0ff */
[----:B------:R-:W-:Y:S02]  /*29b0*/  UIADD3.64 UR16, UPT, UPT, UR6, UR16, URZ ;  /* 0x0000001006107297 */ /* 0x000fe4000fffe0ff */
[----:B------:R-:W-:-:S02]  /*29c0*/  UIADD3.64 UR18, UPT, UPT, UR8, -UR18, URZ ;  /* 0x8000001208127297 */ /* 0x000fc4000fffe0ff */
[----:B------:R-:W-:Y:S01]  /*29d0*/  UIADD3 UR29, UPT, UPT, UR4, -0x1, URZ ;  /* 0xffffffff041d7890 */ /* 0x000fe2000fffe0ff */
[----:B------:R-:W-:Y:S01]  /*29e0*/  UMOV UR31, 0x1 ;  /* 0x00000001001f7882 */ /* 0x000fe20000000000 */
[----:B------:R-:W-:-:S10]  /*29f0*/  UMOV UR5, URZ ;  /* 0x000000ff00057c82 */ /* 0x000fd40008000000 */
.L_x_10:
[----:B------:R-:W-:Y:S02]  /*2a00*/  USHF.R.S32.HI UR11, URZ, 0x1f, UR28 ;  /* 0x0000001fff0b7899 */ /* 0x000fe4000801141c */
[----:B------:R-:W-:Y:S01]  /*2a10*/  IADD3 R64, P4, PT, R64, UR28, RZ ;  /* 0x0000001c40407c10 */ /* 0x000fe2000ff9e0ff */
[----:B------:R-:W-:Y:S01]  /*2a20*/  USHF.R.S32.HI UR4, URZ, 0x1f, UR15 ;  /* 0x0000001fff047899 */ /* 0x000fe2000801140f */
[----:B------:R-:W-:Y:S01]  /*2a30*/  IADD3 R60, P3, PT, R60, UR28, RZ ;  /* 0x0000001c3c3c7c10 */ /* 0x000fe2000ff7e0ff */
[----:B------:R-:W-:Y:S01]  /*2a40*/  IMAD.U32 R62, R62, -0x80000000, RZ ;  /* 0x800000003e3e7824 */ /* 0x000fe200078e00ff */
[----:B------:R-:W-:Y:S02]  /*2a50*/  IADD3 R58, P2, PT, R58, UR28, RZ ;  /* 0x0000001c3a3a7c10 */ /* 0x000fe4000ff5e0ff */
[----:B------:R-:W-:Y:S01]  /*2a60*/  IADD3.X R67, PT, PT, R67, UR11, RZ, P4, !PT ;  /* 0x0000000b43437c10 */ /* 0x000fe2000a7fe4ff */
[----:B0-----:R-:W0:Y:S01]  /*2a70*/  SYNCS.PHASECHK.TRANS64.TRYWAIT P6, [UR10], R62 ;  /* 0x0000003eff0075a7 */ /* 0x001e2200080c110a */
[----:B------:R-:W-:-:S02]  /*2a80*/  IADD3 R54, P4, PT, R54, UR15, RZ ;  /* 0x0000000f36367c10 */ /* 0x000fc4000ff9e0ff */
[----:B------:R-:W-:Y:S02]  /*2a90*/  IADD3.X R65, PT, PT, R65, UR11, RZ, P3, !PT ;  /* 0x0000000b41417c10 */ /* 0x000fe40009ffe4ff */
[----:B------:R-:W-:Y:S02]  /*2aa0*/  IADD3.X R57, PT, PT, R57, UR4, RZ, P4, !PT ;  /* 0x0000000439397c10 */ /* 0x000fe4000a7fe4ff */
[----:B------:R-:W-:Y:S02]  /*2ab0*/  IADD3 R36, P3, PT, R36, UR15, RZ ;  /* 0x0000000f24247c10 */ /* 0x000fe4000ff7e0ff */
[----:B------:R-:W-:Y:S02]  /*2ac0*/  IADD3 R48, P4, PT, R48, UR15, RZ ;  /* 0x0000000f30307c10 */ /* 0x000fe4000ff9e0ff */
[----:B------:R-:W-:Y:S02]  /*2ad0*/  IADD3.X R61, PT, PT, R61, UR11, RZ, P2, !PT ;  /* 0x0000000b3d3d7c10 */ /* 0x000fe400097fe4ff */
[----:B------:R-:W-:-:S02]  /*2ae0*/  IADD3.X R37, PT, PT, R37, UR4, RZ, P3, !PT ;  /* 0x0000000425257c10 */ /* 0x000fc40009ffe4ff */
[----:B------:R-:W-:Y:S02]  /*2af0*/  IADD3.X R49, PT, PT, R49, UR4, RZ, P4, !PT ;  /* 0x0000000431317c10 */ /* 0x000fe4000a7fe4ff */
[----:B------:R-:W-:Y:S02]  /*2b00*/  IADD3 R20, P2, PT, R20, UR15, RZ ;  /* 0x0000000f14147c10 */ /* 0x000fe4000ff5e0ff */
        /* <DEDUP_REMOVED lines=8> */
[----:B------:R-:W-:Y:S02]  /*2b90*/  IADD3 R44, P4, PT, R44, UR15, RZ ;  /* 0x0000000f2c2c7c10 */ /* 0x000fe4000ff9e0ff */
[----:B------:R-:W-:-:S02]  /*2ba0*/  IADD3.X R81, PT, PT, R81, UR11, RZ, P5, !PT ;  /* 0x0000000b51517c10 */ /* 0x000fc4000affe4ff */
[----:B------:R-:W-:Y:S02]  /*2bb0*/  IADD3.X R19, PT, PT, R19, UR4, RZ, P2, !PT ;  /* 0x0000000413137c10 */ /* 0x000fe400097fe4ff */
[----:B------:R-:W-:Y:S02]  /*2bc0*/  IADD3.X R33, PT, PT, R33, UR4, RZ, P3, !PT ;  /* 0x0000000421217c10 */ /* 0x000fe40009ffe4ff */
[----:B------:R-:W-:Y:S02]  /*2bd0*/  IADD3.X R45, PT, PT, R45, UR4, RZ, P4, !PT ;  /* 0x000000042d2d7c10 */ /* 0x000fe4000a7fe4ff */
[----:B------:R-:W-:Y:S02]  /*2be0*/  IADD3 R78, P5, PT, R78, UR15, RZ ;  /* 0x0000000f4e4e7c10 */ /* 0x000fe4000ffbe0ff */
[----:B------:R-:W-:Y:S02]  /*2bf0*/  IADD3 R16, P2, PT, R16, UR15, RZ ;  /* 0x0000000f10107c10 */ /* 0x000fe4000ff5e0ff */
[----:B------:R-:W-:-:S02]  /*2c00*/  IADD3 R30, P3, PT, R30, UR15, RZ ;  /* 0x0000000f1e1e7c10 */ /* 0x000fc4000ff7e0ff */
[----:B------:R-:W-:Y:S02]  /*2c10*/  IADD3 R42, P4, PT, R42, UR15, RZ ;  /* 0x0000000f2a2a7c10 */ /* 0x000fe4000ff9e0ff */
[----:B------:R-:W-:Y:S02]  /*2c20*/  IADD3.X R79, PT, PT, R79, UR4, RZ, P5, !PT ;  /* 0x000000044f4f7c10 */ /* 0x000fe4000affe4ff */
[----:B------:R-:W-:Y:S02]  /*2c30*/  IADD3.X R17, PT, PT, R17, UR4, RZ, P2, !PT ;  /* 0x0000000411117c10 */ /* 0x000fe400097fe4ff */
[----:B------:R-:W-:Y:S02]  /*2c40*/  IADD3.X R31, PT, PT, R31, UR4, RZ, P3, !PT ;  /* 0x000000041f1f7c10 */ /* 0x000fe40009ffe4ff */
[----:B------:R-:W-:Y:S02]  /*2c50*/  IADD3.X R43, PT, PT, R43, UR4, RZ, P4, !PT ;  /* 0x000000042b2b7c10 */ /* 0x000fe4000a7fe4ff */
[----:B------:R-:W-:-:S02]  /*2c60*/  IADD3 R74, P5, PT, R74, UR15, RZ ;  /* 0x0000000f4a4a7c10 */ /* 0x000fc4000ffbe0ff */
[----:B------:R-:W-:Y:S02]  /*2c70*/  IADD3 R14, P2, PT, R14, UR15, RZ ;  /* 0x0000000f0e0e7c10 */ /* 0x000fe4000ff5e0ff */
[----:B------:R-:W-:Y:S02]  /*2c80*/  IADD3 R28, P3, PT, R28, UR15, RZ ;  /* 0x0000000f1c1c7c10 */ /* 0x000fe4000ff7e0ff */
[----:B------:R-:W-:Y:S02]  /*2c90*/  IADD3 R52, P4, PT, R52, UR15, RZ ;  /* 0x0000000f34347c10 */ /* 0x000fe4000ff9e0ff */
[----:B------:R-:W-:Y:S02]  /*2ca0*/  IADD3.X R77, PT, PT, R77, UR4, RZ, P5, !PT ;  /* 0x000000044d4d7c10 */ /* 0x000fe4000affe4ff */
        /* <DEDUP_REMOVED lines=15> */
[----:B------:R-:W-:Y:S02]  /*2da0*/  LOP3.LUT R63, R3, 0x2, RZ, 0xfc, !PT ;  /* 0x00000002033f7812 */ /* 0x000fe400078efcff */
[----:B------:R-:W-:Y:S02]  /*2db0*/  IADD3.X R73, PT, PT, R73, UR4, RZ, P5, !PT ;  /* 0x0000000449497c10 */ /* 0x000fe4000affe4ff */
[----:B------:R-:W-:Y:S02]  /*2dc0*/  IADD3.X R9, PT, PT, R9, UR4, RZ, P2, !PT ;  /* 0x0000000409097c10 */ /* 0x000fe400097fe4ff */
[----:B------:R-:W-:Y:S02]  /*2dd0*/  IADD3.X R41, PT, PT, R41, UR4, RZ, P3, !PT ;  /* 0x0000000429297c10 */ /* 0x000fe40009ffe4ff */
[----:B------:R-:W-:-:S02]  /*2de0*/  IADD3.X R7, PT, PT, R7, UR4, RZ, P4, !PT ;  /* 0x0000000407077c10 */ /* 0x000fc4000a7fe4ff */
[----:B------:R-:W-:Y:S02]  /*2df0*/  ISETP.GE.AND P0, PT, R63, UR30, PT ;  /* 0x0000001e3f007c0c */ /* 0x000fe4000bf06270 */
[----:B------:R-:W-:Y:S02]  /*2e00*/  IADD3 R68, P5, PT, R68, UR15, RZ ;  /* 0x0000000f44447c10 */ /* 0x000fe4000ffbe0ff */
[----:B------:R-:W-:Y:S02]  /*2e10*/  IADD3 R24, P2, PT, R24, UR15, RZ ;  /* 0x0000000f18187c10 */ /* 0x000fe4000ff5e0ff */
[----:B------:R-:W-:Y:S02]  /*2e20*/  IADD3 R50, P3, PT, R50, UR15, RZ ;  /* 0x0000000f32327c10 */ /* 0x000fe4000ff7e0ff */
[----:B------:R-:W-:Y:S02]  /*2e30*/  IADD3 R38, P4, PT, R38, UR15, RZ ;  /* 0x0000000f26267c10 */ /* 0x000fe4000ff9e0ff */
[----:B------:R-:W-:-:S02]  /*2e40*/  LOP3.LUT R86, R3, 0x4, RZ, 0xfc, !PT ;  /* 0x0000000403567812 */ /* 0x000fc400078efcff */
[----:B------:R-:W-:Y:S02]  /*2e50*/  LOP3.LUT R63, R3, 0x6, RZ, 0xfc, !PT ;  /* 0x00000006033f7812 */ /* 0x000fe400078efcff */
[----:B------:R-:W-:Y:S02]  /*2e60*/  IADD3.X R71, PT, PT, R71, UR4, RZ, P5, !PT ;  /* 0x0000000447477c10 */ /* 0x000fe4000affe4ff */
[----:B------:R-:W-:Y:S02]  /*2e70*/  IADD3.X R25, PT, PT, R25, UR4, RZ, P2, !PT ;  /* 0x0000000419197c10 */ /* 0x000fe400097fe4ff */
[----:B------:R-:W-:Y:S02]  /*2e80*/  IADD3.X R53, PT, PT, R53, UR4, RZ, P3, !PT ;  /* 0x0000000435357c10 */ /* 0x000fe40009ffe4ff */
[----:B------:R-:W-:Y:S02]  /*2e90*/  IADD3.X R39, PT, PT, R39, UR4, RZ, P4, !PT ;  /* 0x0000000427277c10 */ /* 0x000fe4000a7fe4ff */
[----:B------:R-:W-:-:S02]  /*2ea0*/  ISETP.GE.AND P1, PT, R86, UR30, PT ;  /* 0x0000001e56007c0c */ /* 0x000fc4000bf26270 */
[----:B------:R-:W-:Y:S02]  /*2eb0*/  IADD3 R66, P5, PT, R66, UR15, RZ ;  /* 0x0000000f42427c10 */ /* 0x000fe4000ffbe0ff */
[----:B------:R-:W-:Y:S02]  /*2ec0*/  ISETP.GE.AND P2, PT, R63, UR30, PT ;  /* 0x0000001e3f007c0c */ /* 0x000fe4000bf46270 */
[----:B------:R-:W-:Y:S02]  /*2ed0*/  IADD3 R22, P3, PT, R22, UR15, RZ ;  /* 0x0000000f16167c10 */ /* 0x000fe4000ff7e0ff */
[----:B------:R-:W-:Y:S02]  /*2ee0*/  IADD3 R4, P4, PT, R4, UR15, RZ ;  /* 0x0000000f04047c10 */ /* 0x000fe4000ff9e0ff */
[C---:B------:R-:W-:Y:S02]  /*2ef0*/  LOP3.LUT R63, R3.reuse, 0x8, RZ, 0xfc, !PT ;  /* 0x00000008033f7812 */ /* 0x040fe400078efcff */
[----:B------:R-:W-:-:S02]  /*2f00*/  LOP3.LUT R86, R3, 0xa, RZ, 0xfc, !PT ;  /* 0x0000000a03567812 */ /* 0x000fc400078efcff */
[----:B------:R-:W-:Y:S02]  /*2f10*/  IADD3.X R69, PT, PT, R69, UR4, RZ, P5, !PT ;  /* 0x0000000445457c10 */ /* 0x000fe4000affe4ff */
[----:B------:R-:W-:Y:S02]  /*2f20*/  IADD3.X R23, PT, PT, R23, UR4, RZ, P3, !PT ;  /* 0x0000000417177c10 */ /* 0x000fe40009ffe4ff */
[----:B------:R-:W-:Y:S02]  /*2f30*/  IADD3.X R5, PT, PT, R5, UR4, RZ, P4, !PT ;  /* 0x0000000405057c10 */ /* 0x000fe4000a7fe4ff */
[----:B------:R-:W-:Y:S02]  /*2f40*/  ISETP.GE.AND P3, PT, R63, UR30, PT ;  /* 0x0000001e3f007c0c */ /* 0x000fe4000bf66270 */
[----:B------:R-:W-:Y:S02]  /*2f50*/  ISETP.GE.AND P4, PT, R86, UR30, PT ;  /* 0x0000001e56007c0c */ /* 0x000fe4000bf86270 */
[----:B------:R-:W-:-:S02]  /*2f60*/  ISETP.GE.AND P5, PT, R3, UR30, PT ;  /* 0x0000001e03007c0c */ /* 0x000fc4000bfa6270 */
[----:B------:R-:W-:Y:S01]  /*2f70*/  PRMT R87, RZ, 0x7610, R87 ;  /* 0x00007610ff577816 */ /* 0x000fe20000000057 */
[----:B0-----:R-:W-:Y:S10]  /*2f80*/  @!P6 BRA `(.L_x_8) ;  /* 0x0000001400ece947 */ /* 0x001ff40003800000 */
.L_x_16:
[C---:B------:R-:W-:Y:S01]  /*2f90*/  LOP3.LUT R62, R3.reuse, 0xc, RZ, 0xfc, !PT ;  /* 0x0000000c033e7812 */ /* 0x040fe200078efcff */
[----:B------:R-:W2:Y:S01]  /*2fa0*/  @!P5 LDG.E.U8 R87, desc[UR26][R4.64] ;  /* 0x0000001a0457d981 */ /* 0x000ea2000c1e1100 */
[----:B------:R-:W-:Y:S02]  /*2fb0*/  PRMT R114, RZ, 0x7610, R114 ;  /* 0x00007610ff727816 */ /* 0x000fe40000000072 */
[----:B------:R-:W-:Y:S02]  /*2fc0*/  ISETP.GE.AND P5, PT, R62, UR30, PT ;  /* 0x0000001e3e007c0c */ /* 0x000fe4000bfa6270 */
[----:B------:R-:W-:Y:S02]  /*2fd0*/  LOP3.LUT R62, R3, 0xe, RZ, 0xfc, !PT ;  /* 0x0000000e033e7812 */ /* 0x000fe400078efcff */
[----:B------:R-:W-:Y:S01]  /*2fe0*/  PRMT R111, RZ, 0x7610, R111 ;  /* 0x00007610ff6f7816 */ /* 0x000fe2000000006f */
[----:B------:R-:W3:Y:S01]  /*2ff0*/  @!P0 LDG.E.U8 R114, desc[UR26][R22.64] ;  /* 0x0000001a16728981 */ /* 0x000ee2000c1e1100 */
[----:B------:R-:W-:-:S02]  /*3000*/  ISETP.GE.AND P0, PT, R62, UR30, PT ;  /* 0x0000001e3e007c0c */ /* 0x000fc4000bf06270 */
[C---:B------:R-:W-:Y:S02]  /*3010*/  LOP3.LUT R62, R3.reuse, 0x10, RZ, 0xfc, !PT ;  /* 0x00000010033e7812 */ /* 0x040fe400078efcff */
[----:B------:R-:W4:Y:S01]  /*3020*/  @!P1 LDG.E.U8 R111, desc[UR26][R38.64] ;  /* 0x0000001a266f9981 */ /* 0x000f22000c1e1100 */
[----:B------:R-:W-:Y:S01]  /*3030*/  PRMT R98, RZ, 0x7610, R98 ;  /* 0x00007610ff627816 */ /* 0x000fe20000000062 */
[----:B------:R-:W-:Y:S01]  /*3040*/  @!P2 IMAD.MOV.U32 R63, RZ, RZ, R53 ;  /* 0x000000ffff3fa224 */ /* 0x000fe200078e0035 */
[----:B------:R-:W-:Y:S01]  /*3050*/  ISETP.GE.AND P1, PT, R62, UR30, PT ;  /* 0x0000001e3e007c0c */ /* 0x000fe2000bf26270 */
[----:B------:R-:W-:Y:S01]  /*3060*/  @!P2 IMAD.MOV.U32 R62, RZ, RZ, R50 ;  /* 0x000000ffff3ea224 */ /* 0x000fe200078e0032 */
[----:B------:R-:W-:Y:S02]  /*3070*/  LOP3.LUT R86, R3, 0x12, RZ, 0xfc, !PT ;  /* 0x0000001203567812 */ /* 0x000fe400078efcff */
[----:B------:R-:W-:Y:S02]  /*3080*/  PRMT R89, RZ, 0x7610, R89 ;  /* 0x00007610ff597816 */ /* 0x000fe40000000059 */
[----:B------:R0:W5:Y:S01]  /*3090*/  @!P2 LDG.E.U8 R98, desc[UR26][R62.64] ;  /* 0x0000001a3e62a981 */ /* 0x000162000c1e1100 */
[----:B------:R-:W-:-:S02]  /*30a0*/  ISETP.GE.AND P2, PT, R86, UR30, PT ;  /* 0x0000001e56007c0c */ /* 0x000fc4000bf46270 */
[C---:B------:R-:W-:Y:S01]  /*30b0*/  LOP3.LUT R86, R3.reuse, 0x16, RZ, 0xfc, !PT ;  /* 0x0000001603567812 */ /* 0x040fe200078efcff */
[----:B------:R-:W3:Y:S01]  /*30c0*/  @!P3 LDG.E.U8 R89, desc[UR26][R6.64] ;  /* 0x0000001a0659b981 */ /* 0x000ee2000c1e1100 */
[----:B------:R-:W-:Y:S02]  /*30d0*/  PRMT R112, RZ, 0x7610, R112 ;  /* 0x00007610ff707816 */ /* 0x000fe40000000070 */
[----:B------:R-:W-:Y:S02]  /*30e0*/  PRMT R109, RZ, 0x7610, R109 ;  /* 0x00007610ff6d7816 */ /* 0x000fe4000000006d */
[----:B------:R-:W-:Y:S02]  /*30f0*/  ISETP.GE.AND P3, PT, R86, UR30, PT ;  /* 0x0000001e56007c0c */ /* 0x000fe4000bf66270 */
[----:B------:R-:W-:Y:S01]  /*3100*/  LOP3.LUT R86, R3, 0x18, RZ, 0xfc, !PT ;  /* 0x0000001803567812 */ /* 0x000fe200078efcff */
[----:B------:R-:W4:Y:S01]  /*3110*/  @!P4 LDG.E.U8 R112, desc[UR26][R24.64] ;  /* 0x0000001a1870c981 */ /* 0x000f22000c1e1100 */
[----:B------:R-:W-:Y:S01]  /*3120*/  PRMT R96, RZ, 0x7610, R96 ;  /* 0x00007610ff607816 */ /* 0x000fe20000000060 */
[----:B0-----:R-:W-:Y:S01]  /*3130*/  @!P0 IMAD.MOV.U32 R62, RZ, RZ, R56 ;  /* 0x000000ffff3e8224 */ /* 0x001fe200078e0038 */
[----:B------:R-:W-:Y:S01]  /*3140*/  ISETP.GE.AND P4, PT, R86, UR30, PT ;  /* 0x0000001e56007c0c */ /* 0x000fe2000bf86270 */
[----:B------:R-:W4:Y:S01]  /*3150*/  @!P5 LDG.E.U8 R109, desc[UR26][R40.64] ;  /* 0x0000001a286dd981 */ /* 0x000f22000c1e1100 */
[----:B------:R-:W-:Y:S01]  /*3160*/  @!P0 IMAD.MOV.U32 R63, RZ, RZ, R59 ;  /* 0x000000ffff3f8224 */ /* 0x000fe200078e003b */
[----:B------:R-:W-:-:S02]  /*3170*/  ISETP.GE.AND P5, PT, R13, UR30, PT ;  /* 0x0000001e0d007c0c */ /* 0x000fc4000bfa6270 */
[C---:B------:R-:W-:Y:S02]  /*3180*/  LOP3.LUT R86, R3.reuse, 0x1a, RZ, 0xfc, !PT ;  /* 0x0000001a03567812 */ /* 0x040fe400078efcff */
[----:B------:R-:W-:Y:S01]  /*3190*/  PRMT R91, RZ, 0x7610, R91 ;  /* 0x00007610ff5b7816 */ /* 0x000fe2000000005b */
[----:B------:R0:W4:Y:S01]  /*31a0*/  @!P0 LDG.E.U8 R96, desc[UR26][R62.64] ;  /* 0x0000001a3e608981 */ /* 0x000122000c1e1100 */
[----:B------:R-:W-:Y:S02]  /*31b0*/  ISETP.GE.AND P0, PT, R86, UR30, PT ;  /* 0x0000001e56007c0c */ /* 0x000fe4000bf06270 */
[----:B------:R-:W-:Y:S02]  /*31c0*/  LOP3.LUT R86, R3, 0x1c, RZ, 0xfc, !PT ;  /* 0x0000001c03567812 */ /* 0x000fe400078efcff */
[----:B------:R-:W-:Y:S01]  /*31d0*/  PRMT R110, RZ, 0x7610, R110 ;  /* 0x00007610ff6e7816 */ /* 0x000fe2000000006e */
[----:B------:R-:W4:Y:S01]  /*31e0*/  @!P1 LDG.E.U8 R91, desc[UR26][R8.64] ;  /* 0x0000001a085b9981 */ /* 0x000f22000c1e1100 */
[----:B------:R-:W-:-:S02]  /*31f0*/  ISETP.GE.AND P1, PT, R86, UR30, PT ;  /* 0x0000001e56007c0c */ /* 0x000fc4000bf26270 */
[C---:B------:R-:W-:Y:S01]  /*3200*/  LOP3.LUT R86, R3.reuse, 0x1e, RZ, 0xfc, !PT ;  /* 0x0000001e03567812 */ /* 0x040fe200078efcff */
[----:B0-----:R-:W-:Y:S01]  /*3210*/  @!P5 IMAD.MOV.U32 R62, RZ, RZ, R52 ;  /* 0x000000ffff3ed224 */ /* 0x001fe200078e0034 */
[----:B------:R-:W-:Y:S01]  /*3220*/  PRMT R107, RZ, 0x7610, R107 ;  /* 0x00007610ff6b7816 */ /* 0x000fe2000000006b */
[----:B------:R-:W-:Y:S01]  /*3230*/  @!P5 IMAD.MOV.U32 R63, RZ, RZ, R55 ;  /* 0x000000ffff3fd224 */ /* 0x000fe200078e0037 */
[----:B------:R-:W5:Y:S01]  /*3240*/  @!P2 LDG.E.U8 R110, desc[UR26][R26.64] ;  /* 0x0000001a1a6ea981 */ /* 0x000f62000c1e1100 */
[----:B------:R-:W-:Y:S02]  /*3250*/  ISETP.GE.AND P2, PT, R86, UR30, PT ;  /* 0x0000001e56007c0c */ /* 0x000fe4000bf46270 */
[----:B------:R-:W-:Y:S01]  /*3260*/  LOP3.LUT R86, R3, 0x20, RZ, 0xfc, !PT ;  /* 0x0000002003567812 */ /* 0x000fe200078efcff */
[----:B------:R0:W5:Y:S01]  /*3270*/  @!P5 LDG.E.U8 R107, desc[UR26][R62.64] ;  /* 0x0000001a3e6bd981 */ /* 0x000162000c1e1100 */
[----:B------:R-:W-:Y:S02]  /*3280*/  PRMT R94, RZ, 0x7610, R94 ;  /* 0x00007610ff5e7816 */ /* 0x000fe4000000005e */
[----:B------:R-:W-:-:S02]  /*3290*/  ISETP.GE.AND P5, PT, R86, UR30, PT ;  /* 0x0000001e56007c0c */ /* 0x000fc4000bfa6270 */
[----:B------:R-:W-:Y:S02]  /*32a0*/  LOP3.LUT R86, R3, 0x22, RZ, 0xfc, !PT ;  /* 0x0000002203567812 */ /* 0x000fe400078efcff */
[----:B------:R-:W-:Y:S01]  /*32b0*/  PRMT R93, RZ, 0x7610, R93 ;  /* 0x00007610ff5d7816 */ /* 0x000fe2000000005d */
[----:B0-----:R-:W-:Y:S02]  /*32c0*/  @!P3 IMAD.MOV.U32 R62, RZ, RZ, R66 ;  /* 0x000000ffff3eb224 */ /* 0x001fe400078e0042 */
[----:B------:R-:W-:Y:S01]  /*32d0*/  @!P3 IMAD.MOV.U32 R63, RZ, RZ, R69 ;  /* 0x000000ffff3fb224 */ /* 0x000fe200078e0045 */
[----:B------:R-:W-:Y:S02]  /*32e0*/  PRMT R105, RZ, 0x7610, R105 ;  /* 0x00007610ff697816 */ /* 0x000fe40000000069 */
[----:B------:R-:W5:Y:S04]  /*32f0*/  @!P4 LDG.E.U8 R93, desc[UR26][R10.64] ;  /* 0x0000001a0a5dc981 */ /* 0x000f68000c1e1100 */
[----:B------:R0:W5:Y:S01]  /*3300*/  @!P3 LDG.E.U8 R94, desc[UR26][R62.64] ;  /* 0x0000001a3e5eb981 */ /* 0x000162000c1e1100 */
[----:B------:R-:W-:-:S02]  /*3310*/  ISETP.GE.AND P3, PT, R86, UR30, PT ;  /* 0x0000001e56007c0c */ /* 0x000fc4000bf66270 */
[C---:B------:R-:W-:Y:S01]  /*3320*/  LOP3.LUT R86, R3.reuse, 0x24, RZ, 0xfc, !PT ;  /* 0x0000002403567812 */ /* 0x040fe200078efcff */
[----:B------:R-:W5:Y:S01]  /*3330*/  @!P1 LDG.E.U8 R105, desc[UR26][R42.64] ;  /* 0x0000001a2a699981 */ /* 0x000f62000c1e1100 */
[----:B------:R-:W-:Y:S02]  /*3340*/  PRMT R108, RZ, 0x7610, R108 ;  /* 0x00007610ff6c7816 */ /* 0x000fe4000000006c */
[----:B------:R-:W-:Y:S02]  /*3350*/  ISETP.GE.AND P4, PT, R86, UR30, PT ;  /* 0x0000001e56007c0c */ /* 0x000fe4000bf86270 */
[C---:B0-----:R-:W-:Y:S02]  /*3360*/  LOP3.LUT R62, R3.reuse, 0x28, RZ, 0xfc, !PT ;  /* 0x00000028033e7812 */ /* 0x041fe400078efcff */
[----:B------:R-:W5:Y:S01]  /*3370*/  @!P0 LDG.E.U8 R108, desc[UR26][R28.64] ;  /* 0x0000001a1c6c8981 */ /* 0x000f62000c1e1100 */
[----:B------:R-:W-:Y:S01]  /*3380*/  LOP3.LUT R86, R3, 0x26, RZ, 0xfc, !PT ;  /* 0x0000002603567812 */ /* 0x000fe200078efcff */
[----:B------:R-:W-:Y:S01]  /*3390*/  @!P2 IMAD.MOV.U32 R63, RZ, RZ, R71 ;  /* 0x000000ffff3fa224 */ /* 0x000fe200078e0047 */
[----:B------:R-:W-:-:S02]  /*33a0*/  PRMT R92, RZ, 0x7610, R92 ;  /* 0x00007610ff5c7816 */ /* 0x000fc4000000005c */
[----:B------:R-:W-:Y:S01]  /*33b0*/  ISETP.GE.AND P1, PT, R62, UR30, PT ;  /* 0x0000001e3e007c0c */ /* 0x000fe2000bf26270 */
[----:B------:R-:W-:Y:S01]  /*33c0*/  @!P2 IMAD.MOV.U32 R62, RZ, RZ, R68 ;  /* 0x000000ffff3ea224 */ /* 0x000fe200078e0044 */
[----:B------:R-:W-:Y:S02]  /*33d0*/  ISETP.GE.AND P0, PT, R86, UR30, PT ;  /* 0x0000001e56007c0c */ /* 0x000fe4000bf06270 */
[C---:B------:R-:W-:Y:S02]  /*33e0*/  LOP3.LUT R86, R3.reuse, 0x2a, RZ, 0xfc, !PT ;  /* 0x0000002a03567812 */ /* 0x040fe400078efcff */
[----:B------:R-:W-:Y:S01]  /*33f0*/  PRMT R95, RZ, 0x7610, R95 ;  /* 0x00007610ff5f7816 */ /* 0x000fe2000000005f */
[----:B------:R0:W5:Y:S01]  /*3400*/  @!P2 LDG.E.U8 R92, desc[UR26][R62.64] ;  /* 0x0000001a3e5ca981 */ /* 0x000162000c1e1100 */
[----:B------:R-:W-:Y:S02]  /*3410*/  ISETP.GE.AND P2, PT, R86, UR30, PT ;  /* 0x0000001e56007c0c */ /* 0x000fe4000bf46270 */
[----:B------:R-:W-:-:S02]  /*3420*/  LOP3.LUT R86, R3, 0x2c, RZ, 0xfc, !PT ;  /* 0x0000002c03567812 */ /* 0x000fc400078efcff */
[----:B------:R-:W-:Y:S01]  /*3430*/  PRMT R103, RZ, 0x7610, R103 ;  /* 0x00007610ff677816 */ /* 0x000fe20000000067 */
[----:B------:R-:W5:Y:S01]  /*3440*/  @!P5 LDG.E.U8 R95, desc[UR26][R14.64] ;  /* 0x0000001a0e5fd981 */ /* 0x000f62000c1e1100 */
[----:B------:R-:W-:Y:S02]  /*3450*/  PRMT R106, RZ, 0x7610, R106 ;  /* 0x00007610ff6a7816 */ /* 0x000fe4000000006a */
[----:B------:R-:W-:Y:S02]  /*3460*/  ISETP.GE.AND P5, PT, R86, UR30, PT ;  /* 0x0000001e56007c0c */ /* 0x000fe4000bfa6270 */
[C---:B0-----:R-:W-:Y:S01]  /*3470*/  LOP3.LUT R62, R3.reuse, 0x30, RZ, 0xfc, !PT ;  /* 0x00000030033e7812 */ /* 0x041fe200078efcff */
[----:B------:R-:W5:Y:S01]  /*3480*/  @!P4 LDG.E.U8 R103, desc[UR26][R44.64] ;  /* 0x0000001a2c67c981 */ /* 0x000f62000c1e1100 */
[----:B------:R-:W-:Y:S01]  /*3490*/  LOP3.LUT R86, R3, 0x2e, RZ, 0xfc, !PT ;  /* 0x0000002e03567812 */ /* 0x000fe200078efcff */
[----:B------:R-:W-:Y:S01]  /*34a0*/  @!P0 IMAD.MOV.U32 R63, RZ, RZ, R73 ;  /* 0x000000ffff3f8224 */ /* 0x000fe200078e0049 */
[----:B------:R-:W-:Y:S01]  /*34b0*/  PRMT R90, RZ, 0x7610, R90 ;  /* 0x00007610ff5a7816 */ /* 0x000fe2000000005a */
[----:B------:R-:W5:Y:S01]  /*34c0*/  @!P3 LDG.E.U8 R106, desc[UR26][R30.64] ;  /* 0x0000001a1e6ab981 */ /* 0x000f62000c1e1100 */
[----:B------:R-:W-:Y:S01]  /*34d0*/  ISETP.GE.AND P4, PT, R62, UR30, PT ;  /* 0x0000001e3e007c0c */ /* 0x000fe2000bf86270 */
[----:B------:R-:W-:Y:S01]  /*34e0*/  @!P0 IMAD.MOV.U32 R62, RZ, RZ, R70 ;  /* 0x000000ffff3e8224 */ /* 0x000fe200078e0046 */
[----:B------:R-:W-:-:S02]  /*34f0*/  ISETP.GE.AND P3, PT, R86, UR30, PT ;  /* 0x0000001e56007c0c */ /* 0x000fc4000bf66270 */
[C---:B------:R-:W-:Y:S02]  /*3500*/  LOP3.LUT R86, R3.reuse, 0x32, RZ, 0xfc, !PT ;  /* 0x0000003203567812 */ /* 0x040fe400078efcff */
[----:B------:R-:W-:Y:S01]  /*3510*/  PRMT R117, RZ, 0x7610, R117 ;  /* 0x00007610ff757816 */ /* 0x000fe20000000075 */
[----:B------:R0:W5:Y:S01]  /*3520*/  @!P0 LDG.E.U8 R90, desc[UR26][R62.64] ;  /* 0x0000001a3e5a8981 */ /* 0x000162000c1e1100 */
[----:B------:R-:W-:Y:S02]  /*3530*/  ISETP.GE.AND P0, PT, R86, UR30, PT ;  /* 0x0000001e56007c0c */ /* 0x000fe4000bf06270 */
[----:B------:R-:W-:Y:S02]  /*3540*/  LOP3.LUT R86, R3, 0x34, RZ, 0xfc, !PT ;  /* 0x0000003403567812 */ /* 0x000fe400078efcff */
[----:B------:R-:W-:Y:S01]  /*3550*/  PRMT R104, RZ, 0x7610, R104 ;  /* 0x00007610ff687816 */ /* 0x000fe20000000068 */
[----:B------:R-:W5:Y:S01]  /*3560*/  @!P1 LDG.E.U8 R117, desc[UR26][R16.64] ;  /* 0x0000001a10759981 */ /* 0x000f62000c1e1100 */
[----:B------:R-:W-:-:S02]  /*3570*/  ISETP.GE.AND P1, PT, R86, UR30, PT ;  /* 0x0000001e56007c0c */ /* 0x000fc4000bf26270 */
[C---:B------:R-:W-:Y:S02]  /*3580*/  LOP3.LUT R86, R3.reuse, 0x36, RZ, 0xfc, !PT ;  /* 0x0000003603567812 */ /* 0x040fe400078efcff */
[----:B------:R-:W-:Y:S01]  /*3590*/  PRMT R101, RZ, 0x7610, R101 ;  /* 0x00007610ff657816 */ /* 0x000fe20000000065 */
[----:B------:R-:W5:Y:S01]  /*35a0*/  @!P2 LDG.E.U8 R104, desc[UR26][R32.64] ;  /* 0x0000001a2068a981 */ /* 0x000f62000c1e1100 */
[----:B------:R-:W-:Y:S02]  /*35b0*/  PRMT R102, RZ, 0x7610, R102 ;  /* 0x00007610ff667816 */ /* 0x000fe40000000066 */
[----:B------:R-:W-:Y:S02]  /*35c0*/  ISETP.GE.AND P2, PT, R86, UR30, PT ;  /* 0x0000001e56007c0c */ /* 0x000fe4000bf46270 */
[----:B0-----:R-:W-:Y:S01]  /*35d0*/  LOP3.LUT R62, R3, 0x38, RZ, 0xfc, !PT ;  /* 0x00000038033e7812 */ /* 0x001fe200078efcff */
[----:B------:R-:W5:Y:S01]  /*35e0*/  @!P5 LDG.E.U8 R101, desc[UR26][R46.64] ;  /* 0x0000001a2e65d981 */ /* 0x000f62000c1e1100 */
[----:B------:R-:W-:Y:S01]  /*35f0*/  PRMT R88, RZ, 0x7610, R88 ;  /* 0x00007610ff587816 */ /* 0x000fe20000000058 */
[----:B------:R-:W-:Y:S01]  /*3600*/  @!P3 IMAD.MOV.U32 R63, RZ, RZ, R75 ;  /* 0x000000ffff3fb224 */ /* 0x000fe200078e004b */
[----:B------:R-:W-:Y:S01]  /*3610*/  ISETP.GE.AND P5, PT, R62, UR30, PT ;  /* 0x0000001e3e007c0c */ /* 0x000fe2000bfa6270 */
[----:B------:R-:W-:Y:S01]  /*3620*/  @!P3 IMAD.MOV.U32 R62, RZ, RZ, R72 ;  /* 0x000000ffff3eb224 */ /* 0x000fe200078e0048 */
[----:B------:R-:W-:Y:S01]  /*3630*/  PRMT R99, RZ, 0x7610, R99 ;  /* 0x00007610ff637816 */ /* 0x000fe20000000063 */
[----:B------:R-:W5:Y:S01]  /*3640*/  @!P0 LDG.E.U8 R102, desc[UR26][R34.64] ;  /* 0x0000001a22668981 */ /* 0x000f62000c1e1100 */
[----:B------:R-:W-:-:S02]  /*3650*/  ISETP.GE.AND P0, PT, R51, UR30, PT ;  /* 0x0000001e33007c0c */ /* 0x000fc4000bf06270 */
[----:B------:R-:W-:Y:S01]  /*3660*/  LOP3.LUT R86, R3, 0x3a, RZ, 0xfc, !PT ;  /* 0x0000003a03567812 */ /* 0x000fe200078efcff */
[----:B------:R0:W5:Y:S03]  /*3670*/  @!P3 LDG.E.U8 R88, desc[UR26][R62.64] ;  /* 0x0000001a3e58b981 */ /* 0x000166000c1e1100 */
[----:B------:R-:W-:Y:S01]  /*3680*/  ISETP.GE.AND P3, PT, R86, UR30, PT ;  /* 0x0000001e56007c0c */ /* 0x000fe2000bf66270 */
[----:B------:R-:W5:Y:S01]  /*3690*/  @!P1 LDG.E.U8 R99, desc[UR26][R48.64] ;  /* 0x0000001a30639981 */ /* 0x000f62000c1e1100 */
[----:B------:R-:W-:Y:S02]  /*36a0*/  PRMT R86, RZ, 0x7610, R86 ;  /* 0x00007610ff567816 */ /* 0x000fe40000000056 */
[----:B------:R-:W-:Y:S01]  /*36b0*/  ISETP.GE.AND P1, PT, R76, UR30, PT ;  /* 0x0000001e4c007c0c */ /* 0x000fe2000bf26270 */
[----:B0-----:R-:W-:Y:S02]  /*36c0*/  @!P2 IMAD.MOV.U32 R62, RZ, RZ, R74 ;  /* 0x000000ffff3ea224 */ /* 0x001fe400078e004a */
[----:B------:R-:W-:Y:S01]  /*36d0*/  @!P2 IMAD.MOV.U32 R63, RZ, RZ, R77 ;  /* 0x000000ffff3fa224 */ /* 0x000fe200078e004d */
[----:B------:R-:W-:-:S02]  /*36e0*/  PRMT R97, RZ, 0x7610, R97 ;  /* 0x00007610ff617816 */ /* 0x000fc40000000061 */
[----:B------:R-:W-:Y:S02]  /*36f0*/  LOP3.LUT R116, R0, 0x3f, RZ, 0xc0, !PT ;  /* 0x0000003f00747812 */ /* 0x000fe400078ec0ff */
[----:B------:R0:W5:Y:S01]  /*3700*/  @!P2 LDG.E.U8 R86, desc[UR26][R62.64] ;  /* 0x0000001a3e56a981 */ /* 0x000162000c1e1100 */
[----:B------:R-:W-:Y:S02]  /*3710*/  PRMT R115, RZ, 0x7610, R115 ;  /* 0x00007610ff737816 */ /* 0x000fe40000000073 */
[----:B------:R-:W-:Y:S02]  /*3720*/  ISETP.GE.AND P2, PT, R116, UR30, PT ;  /* 0x0000001e74007c0c */ /* 0x000fe4000bf46270 */
[----:B------:R-:W-:Y:S01]  /*3730*/  PRMT R113, RZ, 0x7610, R113 ;  /* 0x00007610ff717816 */ /* 0x000fe20000000071 */
[----:B0-----:R-:W-:Y:S02]  /*3740*/  @!P0 IMAD.MOV.U32 R62, RZ, RZ, R54 ;  /* 0x000000ffff3e8224 */ /* 0x001fe400078e0036 */
[----:B------:R-:W-:Y:S01]  /*3750*/  @!P0 IMAD.MOV.U32 R63, RZ, RZ, R57 ;  /* 0x000000ffff3f8224 */ /* 0x000fe200078e0039 */
[----:B------:R-:W-:Y:S01]  /*3760*/  PRMT R100, RZ, 0x7610, R100 ;  /* 0x00007610ff647816 */ /* 0x000fe20000000064 */
[----:B------:R-:W5:Y:S01]  /*3770*/  @!P4 LDG.E.U8 R115, desc[UR26][R18.64] ;  /* 0x0000001a1273c981 */ /* 0x000f62000c1e1100 */
[----:B------:R-:W-:-:S03]  /*3780*/  PRMT R116, RZ, 0x7610, R116 ;  /* 0x00007610ff747816 */ /* 0x000fc60000000074 */
[----:B------:R0:W5:Y:S04]  /*3790*/  @!P0 LDG.E.U8 R97, desc[UR26][R62.64] ;  /* 0x0000001a3e618981 */ /* 0x000168000c1e1100 */
[----:B------:R-:W5:Y:S04]  /*37a0*/  @!P5 LDG.E.U8 R113, desc[UR26][R20.64] ;  /* 0x0000001a1471d981 */ /* 0x000f68000c1e1100 */
[----:B------:R-:W5:Y:S01]  /*37b0*/  @!P3 LDG.E.U8 R100, desc[UR26][R36.64] ;  /* 0x0000001a2464b981 */ /* 0x000f62000c1e1100 */
[----:B0-----:R-:W-:Y:S02]  /*37c0*/  @!P1 IMAD.MOV.U32 R62, RZ, RZ, R78 ;  /* 0x000000ffff3e9224 */ /* 0x001fe400078e004e */
[----:B------:R-:W-:-:S05]  /*37d0*/  @!P1 IMAD.MOV.U32 R63, RZ, RZ, R79 ;  /* 0x000000ffff3f9224 */ /* 0x000fca00078e004f */
[----:B------:R0:W5:Y:S01]  /*37e0*/  @!P1 LDG.E.U8 R116, desc[UR26][R62.64] ;  /* 0x0000001a3e749981 */ /* 0x000162000c1e1100 */
[----:B------:R-:W-:Y:S01]  /*37f0*/  BAR.SYNC.DEFER_BLOCKING 0x0 ;  /* 0x0000000000007b1d */ /* 0x000fe20000010000 */
[----:B------:R-:W-:Y:S01]  /*3800*/  PRMT R119, RZ, 0x7610, R119 ;  /* 0x00007610ff777816 */ /* 0x000fe20000000077 */
[----:B0-----:R-:W-:Y:S02]  /*3810*/  @!P2 IMAD.MOV.U32 R62, RZ, RZ, R58 ;  /* 0x000000ffff3ea224 */ /* 0x001fe400078e003a */
[----:B------:R-:W-:Y:S01]  /*3820*/  @!P2 IMAD.MOV.U32 R63, RZ, RZ, R61 ;  /* 0x000000ffff3fa224 */ /* 0x000fe200078e003d */
[----:B------:R-:W-:Y:S02]  /*3830*/  PRMT R121, RZ, 0x7610, R121 ;  /* 0x00007610ff797816 */ /* 0x000fe40000000079 */
[----:B------:R-:W-:Y:S02]  /*3840*/  PRMT R118, RZ, 0x7610, R118 ;  /* 0x00007610ff767816 */ /* 0x000fe40000000076 */
[----:B------:R0:W5:Y:S02]  /*3850*/  @!P2 LDG.E.U8 R119, desc[UR26][R62.64] ;  /* 0x0000001a3e77a981 */ /* 0x000164000c1e1100 */
[----:B0-----:R-:W-:-:S02]  /*3860*/  @!P2 IMAD.MOV.U32 R62, RZ, RZ, R64 ;  /* 0x000000ffff3ea224 */ /* 0x001fc400078e0040 */
[----:B------:R-:W-:-:S05]  /*3870*/  @!P2 IMAD.MOV.U32 R63, RZ, RZ, R67 ;  /* 0x000000ffff3fa224 */ /* 0x000fca00078e0043 */
[----:B------:R0:W5:Y:S01]  /*3880*/  @!P2 LDG.E.U8 R121, desc[UR26][R62.64] ;  /* 0x0000001a3e79a981 */ /* 0x000162000c1e1100 */
[----:B------:R-:W-:Y:S01]  /*3890*/  PRMT R120, RZ, 0x7610, R120 ;  /* 0x00007610ff787816 */ /* 0x000fe20000000078 */
[----:B0-----:R-:W-:Y:S02]  /*38a0*/  @!P2 IMAD.MOV.U32 R62, RZ, RZ, R60 ;  /* 0x000000ffff3ea224 */ /* 0x001fe400078e003c */
[----:B------:R-:W-:-:S05]  /*38b0*/  @!P2 IMAD.MOV.U32 R63, RZ, RZ, R65 ;  /* 0x000000ffff3fa224 */ /* 0x000fca00078e0041 */
[----:B------:R0:W5:Y:S02]  /*38c0*/  @!P2 LDG.E.U8 R118, desc[UR26][R62.64] ;  /* 0x0000001a3e76a981 */ /* 0x000164000c1e1100 */
[----:B0-----:R-:W-:Y:S02]  /*38d0*/  @!P2 IMAD.MOV.U32 R62, RZ, RZ, R80 ;  /* 0x000000ffff3ea224 */ /* 0x001fe400078e0050 */
[----:B------:R-:W-:-:S05]  /*38e0*/  @!P2 IMAD.MOV.U32 R63, RZ, RZ, R81 ;  /* 0x000000ffff3fa224 */ /* 0x000fca00078e0051 */
[----:B------:R-:W5:Y:S04]  /*38f0*/  @!P2 LDG.E.U8 R120, desc[UR26][R62.64] ;  /* 0x0000001a3e78a981 */ /* 0x000f68000c1e1100 */
[----:B--2---:R0:W-:Y:S04]  /*3900*/  STS.U8 [R82+UR13+0x2000], R87 ;  /* 0x0020005752007988 */ /* 0x0041e8000800000d */
[----:B---3--:R0:W-:Y:S04]  /*3910*/  STS.U8 [R82+UR13+0x2400], R89 ;  /* 0x0024005952007988 */ /* 0x0081e8000800000d */
[----:B----4-:R0:W-:Y:S04]  /*3920*/  STS.U8 [R82+UR13+0x2800], R91 ;  /* 0x0028005b52007988 */ /* 0x0101e8000800000d */
[----:B-----5:R0:W-:Y:S04]  /*3930*/  STS.U8 [R82+UR13+0x2c00], R93 ;  /* 0x002c005d52007988 */ /* 0x0201e8000800000d */
[----:B------:R0:W-:Y:S04]  /*3940*/  STS.U8 [R82+UR13+0x3000], R95 ;  /* 0x0030005f52007988 */ /* 0x0001e8000800000d */
[----:B------:R0:W-:Y:S01]  /*3950*/  STS.U8 [R82+UR13+0x3400], R117 ;  /* 0x0034007552007988 */ /* 0x0001e2000800000d */
[----:B------:R-:W-:-:S03]  /*3960*/  ULEA UR10, UR31, UR13, 0x3 ;  /* 0x0000000d1f0a7291 */ /* 0x000fc6000f8e18ff */
        /* <DEDUP_REMOVED lines=30> */
[----:B------:R1:W-:Y:S06]  /*3b50*/  MEMBAR.ALL.CTA ;  /* 0x0000000000007992 */ /* 0x0003ec0000008000 */
[----:B-1----:R-:W1:Y:S01]  /*3b60*/  FENCE.VIEW.ASYNC.S ;  /* 0x00000000000073c6 */ /* 0x002e620000000000 */
[----:B------:R-:W-:Y:S01]  /*3b70*/  UIADD3 UR10, UPT, UPT, UR10, 0x4800, URZ ;  /* 0x000048000a0a7890 */ /* 0x000fe2000fffe0ff */
[----:B------:R-:W-:Y:S01]  /*3b80*/  UMOV UR4, UR5 ;  /* 0x0000000500047c82 */ /* 0x000fe20008000000 */
[----:B-1----:R-:W-:Y:S06]  /*3b90*/  BAR.SYNC.DEFER_BLOCKING 0x0 ;  /* 0x0000000000007b1d */ /* 0x002fec0000010000 */
[----:B------:R-:W-:Y:S05]  /*3ba0*/  BRA.U UP1, `(.L_x_9) ;  /* 0x0000000101387547 */ /* 0x000fea000b800000 */
[----:B------:R-:W-:Y:S01]  /*3bb0*/  UMOV UR20, UR6 ;  /* 0x0000000600147c82 */ /* 0x000fe20008000000 */
[----:B------:R-:W-:Y:S01]  /*3bc0*/  UMOV UR21, 0x40004040 ;  /* 0x4000404000157882 */ /* 0x000fe20000000000 */
[----:B------:R-:W-:Y:S01]  /*3bd0*/  UMOV UR22, UR8 ;  /* 0x0000000800167c82 */ /* 0x000fe20008000000 */
[----:B------:R-:W-:Y:S01]  /*3be0*/  UMOV UR23, 0x80004020 ;  /* 0x8000402000177882 */ /* 0x000fe20000000000 */
[----:B------:R-:W-:Y:S01]  /*3bf0*/  UMOV UR24, 0x0 ;  /* 0x0000000000187882 */ /* 0x000fe20000000000 */
[----:B------:R-:W-:Y:S01]  /*3c00*/  UMOV UR25, 0x8048010 ;  /* 0x0804801000197882 */ /* 0x000fe20000000000 */
[----:B------:R-:W-:Y:S01]  /*3c10*/  UMOV UR11, URZ ;  /* 0x000000ff000b7c82 */ /* 0x000fe20008000000 */
[----:B------:R-:W-:Y:S01]  /*3c20*/  UMOV UR34, 0x0 ;  /* 0x0000000000227882 */ /* 0x000fe20000000000 */
[----:B------:R-:W-:Y:S01]  /*3c30*/  UMOV UR35, 0x8048010 ;  /* 0x0804801000237882 */ /* 0x000fe20000000000 */
[----:B------:R1:W-:Y:S01]  /*3c40*/  UTCQMMA gdesc[UR20], gdesc[UR22], tmem[UR12], tmem[UR24], idesc[UR25], UPT ;  /* 0x00ff1816140075ea */ /* 0x0003e2000b80030c */
[----:B------:R-:W-:Y:S01]  /*3c50*/  UMOV UR5, UR10 ;  /* 0x0000000a00057c82 */ /* 0x000fe20008000000 */
[----:B------:R1:W-:Y:S01]  /*3c60*/  UTCQMMA gdesc[UR16], gdesc[UR18], tmem[UR12], tmem[UR34], idesc[UR35], UPT ;  /* 0x00ff2212100075ea */ /* 0x0003e2000b80030c */
[----:B------:R1:W-:Y:S01]  /*3c70*/  UTCBAR [UR5], URZ ;  /* 0x000000ff050073e9 */ /* 0x0003e200080000ff */
[----:B------:R-:W-:-:S02]  /*3c80*/  NOP ;  /* 0x0000000000007918 */ /* 0x000fc40000000000 */
.L_x_9:
[----:B------:R-:W-:Y:S01]  /*3c90*/  UIADD3 UR31, UPT, UPT, UR31, 0x1, URZ ;  /* 0x000000011f1f7890 */ /* 0x000fe2000fffe0ff */
[----:B------:R-:W-:Y:S01]  /*3ca0*/  IMAD.U32 R62, RZ, RZ, UR4 ;  /* 0x00000004ff3e7e24 */ /* 0x000fe2000f8e00ff */
[----:B------:R-:W-:Y:S02]  /*3cb0*/  UIADD3 UR29, UPT, UPT, UR29, -0x1, URZ ;  /* 0xffffffff1d1d7890 */ /* 0x000fe4000fffe0ff */
[----:B------:R-:W-:Y:S02]  /*3cc0*/  UISETP.GT.AND UP2, UPT, UR31, 0x1, UPT ;  /* 0x000000011f00788c */ /* 0x000fe4000bf44270 */
[----:B------:R-:W-:Y:S02]  /*3cd0*/  UIADD3 UR30, UPT, UPT, UR30, -0x40, URZ ;  /* 0xffffffc01e1e7890 */ /* 0x000fe4000fffe0ff */
[----:B-1----:R-:W-:Y:S02]  /*3ce0*/  USEL UR5, URZ, 0x1, !UP2 ;  /* 0x00000001ff057887 */ /* 0x002fe4000d000000 */
[----:B------:R-:W-:-:S02]  /*3cf0*/  USEL UR31, UR31, URZ, !UP2 ;  /* 0x000000ff1f1f7287 */ /* 0x000fc4000d000000 */
[----:B------:R-:W-:Y:S02]  /*3d00*/  UISETP.NE.U32.AND UP2, UPT, UR29, URZ, UPT ;  /* 0x000000ff1d00728c */ /* 0x000fe4000bf45070 */
[----:B------:R-:W-:-:S07]  /*3d10*/  ULOP3.LUT UR5, UR4, UR5, URZ, 0x3c, !UPT ;  /* 0x0000000504057292 */ /* 0x000fce000f8e3cff */
[----:B------:R-:W-:Y:S05]  /*3d20*/  BRA.U UP2, `(.L_x_10) ;  /* 0xffffffed02347547 */ /* 0x000fea000b83ffff */
.L_x_7:
[----:B------:R-:W-:-:S09]  /*3d30*/  UISETP.GE.AND UP1, UPT, UR32, 0x40, UPT ;  /* 0x000000402000788c */ /* 0x000fd2000bf26270 */
[----:B------:R-:W-:Y:S05]  /*3d40*/  BRA.U !UP1, `(.L_x_11) ;  /* 0x0000000109107547 */ /* 0x000fea000b800000 */
[----:B------:R-:W-:-:S06]  /*3d50*/  USHF.L.U32 UR4, UR4, 0x1f, URZ ;  /* 0x0000001f04047899 */ /* 0x000fcc00080006ff */
[----:B------:R-:W-:-:S04]  /*3d60*/  IMAD.U32 R4, RZ, RZ, UR4 ;  /* 0x00000004ff047e24 */ /* 0x000fc8000f8e00ff */
[----:B------:R-:W1:Y:S02]  /*3d70*/  SYNCS.PHASECHK.TRANS64.TRYWAIT P0, [UR10], R4 ;  /* 0x00000004ff0075a7 */ /* 0x000e64000800110a */
[----:B-1----:R-:W-:Y:S05]  /*3d80*/  @!P0 BRA `(.L_x_12) ;  /* 0x0000000800788947 */ /* 0x002fea0003800000 */
.L_x_11:
[----:B------:R-:W-:Y:S01]  /*3d90*/  BAR.SYNC.DEFER_BLOCKING 0x0 ;  /* 0x0000000000007b1d */ /* 0x000fe20000010000 */
[C---:B------:R-:W-:Y:S01]  /*3da0*/  LOP3.LUT P0, RZ, R0.reuse, 0xff, RZ, 0xc0, !PT ;  /* 0x000000ff00ff7812 */ /* 0x040fe2000780c0ff */
[----:B------:R-:W-:Y:S01]  /*3db0*/  IMAD.SHL.U32 R15, R0, 0x10, RZ ;  /* 0x00000010000f7824 */ /* 0x000fe200078e00ff */
[--C-:B------:R-:W-:Y:S02]  /*3dc0*/  SHF.R.U32.HI R13, RZ, 0x1, R0.reuse ;  /* 0x00000001ff0d7819 */ /* 0x100fe40000011600 */
[----:B------:R-:W-:Y:S01]  /*3dd0*/  LOP3.LUT R22, R12, 0xc, R3, 0xfe, !PT ;  /* 0x0000000c0c167812 */ /* 0x000fe200078efe03 */
[----:B------:R-:W1:Y:S01]  /*3de0*/  LDCU.128 UR8, c[0x0][0x390] ;  /* 0x00007200ff0877ac */ /* 0x000e620008000c00 */
[----:B------:R-:W-:Y:S02]  /*3df0*/  LOP3.LUT R13, R13, 0x70, RZ, 0xc0, !PT ;  /* 0x000000700d0d7812 */ /* 0x000fe400078ec0ff */
[----:B------:R-:W-:Y:S01]  /*3e00*/  LOP3.LUT R15, R15, 0x70, RZ, 0xc0, !PT ;  /* 0x000000700f0f7812 */ /* 0x000fe200078ec0ff */
[----:B------:R-:W2:Y:S01]  /*3e10*/  LDCU UR4, c[0x0][0x3b4] ;  /* 0x00007680ff0477ac */ /* 0x000ea20008000800 */
[----:B------:R-:W-:-:S02]  /*3e20*/  LOP3.LUT R13, R13, 0x1f, R0, 0xf8, !PT ;  /* 0x0000001f0d0d7812 */ /* 0x000fc400078ef800 */
[----:B------:R-:W-:Y:S01]  /*3e30*/  LOP3.LUT R0, R0, 0x8, RZ, 0xc0, !PT ;  /* 0x0000000800007812 */ /* 0x000fe200078ec0ff */
[----:B------:R-:W-:Y:S01]  /*3e40*/  VIADD R15, R15, UR13 ;  /* 0x0000000d0f0f7c36 */ /* 0x000fe20008000000 */
[----:B------:R-:W3:Y:S01]  /*3e50*/  LDCU UR5, c[0x0][0x3b8] ;  /* 0x00007700ff0577ac */ /* 0x000ee20008000800 */
[C---:B------:R-:W-:Y:S01]  /*3e60*/  IMAD.SHL.U32 R14, R13.reuse, 0x10, RZ ;  /* 0x000000100d0e7824 */ /* 0x040fe200078e00ff */
[C-C-:B------:R-:W-:Y:S01]  /*3e70*/  LOP3.LUT R23, R12.reuse, 0xa, R3.reuse, 0xfe, !PT ;  /* 0x0000000a0c177812 */ /* 0x140fe200078efe03 */
[----:B------:R-:W-:Y:S01]  /*3e80*/  IMAD.SHL.U32 R13, R13, 0x8, RZ ;  /* 0x000000080d0d7824 */ /* 0x000fe200078e00ff */
[----:B------:R-:W-:Y:S02]  /*3e90*/  LOP3.LUT R21, R12, 0xe, R3, 0xfe, !PT ;  /* 0x0000000e0c157812 */ /* 0x000fe400078efe03 */
[----:B------:R-:W-:Y:S01]  /*3ea0*/  LOP3.LUT R14, R14, 0x470, RZ, 0xc0, !PT ;  /* 0x000004700e0e7812 */ /* 0x000fe200078ec0ff */
[----:B------:R-:W4:Y:S02]  /*3eb0*/  @!P0 SYNCS.CCTL.IV [UR13+0x4800] ;  /* 0x00480000ff0089b1 */ /* 0x000f24000800000d */
[----:B----4-:R-:W-:Y:S06]  /*3ec0*/  BAR.SYNC.DEFER_BLOCKING 0x0 ;  /* 0x0000000000007b1d */ /* 0x010fec0000010000 */
[----:B------:R-:W4:Y:S01]  /*3ed0*/  LDTM.x8 R4, tmem[UR14] ;  /* 0x0000000e000479ee */ /* 0x000f2200081c0000 */
[----:B------:R-:W5:Y:S01]  /*3ee0*/  @!P0 SYNCS.CCTL.IV [UR13+0x4808] ;  /* 0x00480800ff0089b1 */ /* 0x000f62000800000d */
[----:B------:R-:W-:Y:S01]  /*3ef0*/  NOP ;  /* 0x0000000000007918 */ /* 0x000fe20000000000 */
[----:B-1----:R-:W-:-:S02]  /*3f00*/  ISETP.GE.AND P0, PT, R2, UR10, PT ;  /* 0x0000000a02007c0c */ /* 0x002fc4000bf06270 */
[----:B----4-:R-:W-:Y:S01]  /*3f10*/  F2FP.SATFINITE.E4M3.F32.PACK_AB_MERGE_C R4, R5, R4, RZ ;  /* 0x000000040504723e */ /* 0x010fe200048070ff */
[----:B------:R-:W-:Y:S01]  /*3f20*/  VIADD R5, R14, UR13 ;  /* 0x0000000d0e057c36 */ /* 0x000fe20008000000 */
[----:B------:R-:W-:Y:S01]  /*3f30*/  F2FP.SATFINITE.E4M3.F32.PACK_AB_MERGE_C R6, R7, R6, RZ ;  /* 0x000000060706723e */ /* 0x000fe200048070ff */
[C---:B------:R-:W-:Y:S01]  /*3f40*/  IMAD R14, R0.reuse, 0x80, R15 ;  /* 0x00000080000e7824 */ /* 0x040fe200078e020f */
[----:B------:R-:W-:Y:S01]  /*3f50*/  F2FP.SATFINITE.E4M3.F32.PACK_AB_MERGE_C R8, R9, R8, RZ ;  /* 0x000000080908723e */ /* 0x000fe200048070ff */
[----:B------:R-:W-:Y:S01]  /*3f60*/  IMAD R7, R0, 0x40, R5 ;  /* 0x0000004000077824 */ /* 0x000fe200078e0205 */
[----:B------:R-:W-:Y:S02]  /*3f70*/  LOP3.LUT R9, R4, 0xffff, RZ, 0xc0, !PT ;  /* 0x0000ffff04097812 */ /* 0x000fe400078ec0ff */
[----:B------:R-:W-:Y:S02]  /*3f80*/  LOP3.LUT R6, R6, 0xffff, RZ, 0xc0, !PT ;  /* 0x0000ffff06067812 */ /* 0x000fe400078ec0ff */
[----:B------:R-:W-:-:S02]  /*3f90*/  LOP3.LUT R8, R8, 0xffff, RZ, 0xc0, !PT ;  /* 0x0000ffff08087812 */ /* 0x000fc400078ec0ff */
[----:B------:R-:W-:Y:S02]  /*3fa0*/  SHF.R.U32.HI R0, RZ, 0x8, R9 ;  /* 0x00000008ff007819 */ /* 0x000fe40000011609 */
[----:B------:R-:W-:Y:S02]  /*3fb0*/  SHF.R.U32.HI R4, RZ, 0x8, R6 ;  /* 0x00000008ff047819 */ /* 0x000fe40000011606 */
[----:B------:R-:W-:Y:S02]  /*3fc0*/  SHF.R.U32.HI R5, RZ, 0x8, R8 ;  /* 0x00000008ff057819 */ /* 0x000fe40000011608 */
[----:B------:R-:W-:Y:S02]  /*3fd0*/  F2FP.SATFINITE.E4M3.F32.PACK_AB_MERGE_C R10, R11, R10, RZ ;  /* 0x0000000a0b0a723e */ /* 0x000fe400048070ff */
[----:B------:R-:W-:Y:S02]  /*3fe0*/  LOP3.LUT R11, R0, 0xffff, RZ, 0xc0, !PT ;  /* 0x0000ffff000b7812 */ /* 0x000fe400078ec0ff */
[----:B------:R-:W-:-:S02]  /*3ff0*/  LOP3.LUT R0, R4, 0xffff, RZ, 0xc0, !PT ;  /* 0x0000ffff04007812 */ /* 0x000fc400078ec0ff */
[----:B------:R-:W-:Y:S02]  /*4000*/  LOP3.LUT R5, R5, 0xffff, RZ, 0xc0, !PT ;  /* 0x0000ffff05057812 */ /* 0x000fe400078ec0ff */
[----:B------:R-:W-:Y:S02]  /*4010*/  PRMT R9, R9, 0x3340, R6 ;  /* 0x0000334009097816 */ /* 0x000fe40000000006 */
[----:B------:R-:W-:Y:S02]  /*4020*/  PRMT R4, R8, 0x3340, R1 ;  /* 0x0000334008047816 */ /* 0x000fe40000000001 */
[----:B------:R-:W-:Y:S02]  /*4030*/  PRMT R6, R11, 0x3340, R0 ;  /* 0x000033400b067816 */ /* 0x000fe40000000000 */
[----:B------:R-:W-:Y:S01]  /*4040*/  PRMT R5, R5, 0x3340, R2 ;  /* 0x0000334005057816 */ /* 0x000fe20000000002 */
[----:B--2---:R-:W-:Y:S01]  /*4050*/  IMAD R2, R2, UR4, RZ ;  /* 0x0000000402027c24 */ /* 0x004fe2000f8e02ff */
[----:B------:R-:W-:-:S02]  /*4060*/  LOP3.LUT R0, R13, 0x180, RZ, 0xc0, !PT ;  /* 0x000001800d007812 */ /* 0x000fc400078ec0ff */
[----:B------:R-:W-:Y:S02]  /*4070*/  PRMT R9, R9, 0x5410, R4 ;  /* 0x0000541009097816 */ /* 0x000fe40000000004 */
[----:B------:R-:W-:Y:S01]  /*4080*/  LOP3.LUT R10, R10, 0xffff, RZ, 0xc0, !PT ;  /* 0x0000ffff0a0a7812 */ /* 0x000fe200078ec0ff */
[----:B------:R-:W-:Y:S01]  /*4090*/  IMAD.IADD R0, R0, 0x1, R7 ;  /* 0x0000000100007824 */ /* 0x000fe200078e0207 */
[----:B------:R-:W-:Y:S02]  /*40a0*/  PRMT R5, R6, 0x5410, R5 ;  /* 0x0000541006057816 */ /* 0x000fe40000000005 */
[--C-:B------:R-:W-:Y:S02]  /*40b0*/  PRMT R4, R9, 0x4210, R10.reuse ;  /* 0x0000421009047816 */ /* 0x100fe4000000000a */
[----:B------:R-:W-:Y:S02]  /*40c0*/  PRMT R5, R5, 0x5210, R10 ;  /* 0x0000521005057816 */ /* 0x000fe4000000000a */
[----:B------:R-:W-:-:S02]  /*40d0*/  LOP3.LUT R13, R13, 0x380, RZ, 0xc0, !PT ;  /* 0x000003800d0d7812 */ /* 0x000fc400078ec0ff */
[C---:B------:R-:W-:Y:S01]  /*40e0*/  LOP3.LUT R6, R12.reuse, R3, RZ, 0xfc, !PT ;  /* 0x000000030c067212 */ /* 0x040fe200078efcff */
[----:B-----5:R1:W-:Y:S01]  /*40f0*/  STSM.16.M88.2 [R0], R4 ;  /* 0x0000000400007844 */ /* 0x0203e20000000100 */
[----:B------:R-:W-:Y:S01]  /*4100*/  LOP3.LUT R7, R12, 0x2, R3, 0xfe, !PT ;  /* 0x000000020c077812 */ /* 0x000fe200078efe03 */
[----:B------:R-:W-:Y:S01]  /*4110*/  IMAD.IADD R13, R13, 0x1, R14 ;  /* 0x000000010d0d7824 */ /* 0x000fe200078e020e */
[----:B------:R-:W-:Y:S01]  /*4120*/  BAR.SYNC.DEFER_BLOCKING 0x0 ;  /* 0x0000000000007b1d */ /* 0x000fe20000010000 */
[----:B------:R-:W-:Y:S01]  /*4130*/  IADD3 R18, P2, PT, R2, UR8, RZ ;  /* 0x0000000802127c10 */ /* 0x000fe2000ff5e0ff */
[----:B---3--:R-:W-:Y:S01]  /*4140*/  IMAD R14, R21, UR5, RZ ;  /* 0x00000005150e7c24 */ /* 0x008fe2000f8e02ff */
[C---:B------:R-:W-:Y:S01]  /*4150*/  ISETP.LT.AND P4, PT, R7.reuse, UR11, !P0 ;  /* 0x0000000b07007c0c */ /* 0x040fe2000c781270 */
[----:B------:R-:W-:Y:S01]  /*4160*/  IMAD R7, R7, UR5, RZ ;  /* 0x0000000507077c24 */ /* 0x000fe2000f8e02ff */
[----:B------:R-:W-:Y:S02]  /*4170*/  ISETP.LT.AND P1, PT, R6, UR11, !P0 ;  /* 0x0000000b06007c0c */ /* 0x000fe4000c721270 */
[----:B------:R-:W-:Y:S01]  /*4180*/  LEA.HI.X.SX32 R20, R2, UR9, 0x1, P2 ;  /* 0x0000000902147c11 */ /* 0x000fe200090f0eff */
[----:B-1----:R-:W-:Y:S01]  /*4190*/  IMAD R0, R6, UR5, RZ ;  /* 0x0000000506007c24 */ /* 0x002fe2000f8e02ff */
[----:B------:R-:W-:-:S02]  /*41a0*/  IADD3 R6, P3, PT, R7, R18, RZ ;  /* 0x0000001207067210 */ /* 0x000fc40007f7e0ff */
[--C-:B------:R-:W-:Y:S02]  /*41b0*/  LOP3.LUT R9, R12, 0x6, R3.reuse, 0xfe, !PT ;  /* 0x000000060c097812 */ /* 0x100fe400078efe03 */
[C---:B------:R-:W-:Y:S02]  /*41c0*/  IADD3 R4, P2, PT, R0.reuse, R18, RZ ;  /* 0x0000001200047210 */ /* 0x040fe40007f5e0ff */
[-C--:B------:R-:W-:Y:S02]  /*41d0*/  LEA.HI.X.SX32 R7, R7, R20.reuse, 0x1, P3 ;  /* 0x0000001407077211 */ /* 0x080fe400018f0eff */
[----:B------:R-:W-:Y:S02]  /*41e0*/  LEA.HI.X.SX32 R5, R0, R20, 0x1, P2 ;  /* 0x0000001400057211 */ /* 0x000fe400010f0eff */
[C-C-:B------:R-:W-:Y:S02]  /*41f0*/  LOP3.LUT R11, R12.reuse, 0x8, R3.reuse, 0xfe, !PT ;  /* 0x000000080c0b7812 */ /* 0x140fe400078efe03 */
[----:B------:R-:W-:Y:S01]  /*4200*/  LOP3.LUT R0, R12, 0x4, R3, 0xfe, !PT ;  /* 0x000000040c007812 */ /* 0x000fe200078efe03 */
[----:B------:R-:W-:Y:S01]  /*4210*/  IMAD R12, R23, UR5, RZ ;  /* 0x00000005170c7c24 */ /* 0x000fe2000f8e02ff */
[C---:B------:R-:W-:Y:S01]  /*4220*/  ISETP.LT.AND P3, PT, R11.reuse, UR11, !P0 ;  /* 0x0000000b0b007c0c */ /* 0x040fe2000c761270 */
[----:B------:R1:W2:Y:S01]  /*4230*/  LDSM.16.M88.2 R16, [R13] ;  /* 0x000000000d10783b */ /* 0x0002a20000000100 */
[----:B------:R-:W-:Y:S01]  /*4240*/  ISETP.LT.AND P5, PT, R0, UR11, !P0 ;  /* 0x0000000b00007c0c */ /* 0x000fe2000c7a1270 */
[----:B------:R-:W-:-:S02]  /*4250*/  IMAD R11, R11, UR5, RZ ;  /* 0x000000050b0b7c24 */ /* 0x000fc4000f8e02ff */
[----:B------:R-:W-:Y:S02]  /*4260*/  IMAD R0, R0, UR5, RZ ;  /* 0x0000000500007c24 */ /* 0x000fe4000f8e02ff */
[----:B-1----:R-:W-:-:S03]  /*4270*/  IMAD R13, R22, UR5, RZ ;  /* 0x00000005160d7c24 */ /* 0x002fc6000f8e02ff */
[----:B------:R-:W-:-:S04]  /*4280*/  IADD3 R2, P6, PT, R0, R18, RZ ;  /* 0x0000001200027210 */ /* 0x000fc80007fde0ff */
[----:B------:R-:W-:Y:S02]  /*4290*/  LEA.HI.X.SX32 R3, R0, R20, 0x1, P6 ;  /* 0x0000001400037211 */ /* 0x000fe400030f0eff */
[----:B------:R-:W-:Y:S02]  /*42a0*/  IADD3 R8, P6, PT, R12, R18, RZ ;  /* 0x000000120c087210 */ /* 0x000fe40007fde0ff */
[C---:B--2---:R-:W-:Y:S02]  /*42b0*/  PRMT R15, R16.reuse, 0x7770, RZ ;  /* 0x00007770100f7816 */ /* 0x044fe400000000ff */
[----:B------:R-:W-:Y:S02]  /*42c0*/  PRMT R19, R16, 0x7771, RZ ;  /* 0x0000777110137816 */ /* 0x000fe400000000ff */
[----:B------:R-:W-:Y:S01]  /*42d0*/  PRMT R25, R17, 0x7772, RZ ;  /* 0x0000777211197816 */ /* 0x000fe200000000ff */
[----:B------:R1:W-:Y:S04]  /*42e0*/  @P1 STG.E.U8 desc[UR26][R4.64], R15 ;  /* 0x0000000f04001986 */ /* 0x0003e8000c10111a */
[----:B------:R2:W-:Y:S01]  /*42f0*/  @P4 STG.E.U8 desc[UR26][R6.64], R19 ;  /* 0x0000001306004986 */ /* 0x0005e2000c10111a */
[C---:B------:R-:W-:Y:S01]  /*4300*/  ISETP.LT.AND P4, PT, R9.reuse, UR11, !P0 ;  /* 0x0000000b09007c0c */ /* 0x040fe2000c781270 */
[----:B------:R-:W-:-:S05]  /*4310*/  IMAD R9, R9, UR5, RZ ;  /* 0x0000000509097c24 */ /* 0x000fca000f8e02ff */
[-C--:B-1----:R-:W-:Y:S02]  /*4320*/  IADD3 R4, P1, PT, R9, R18.reuse, RZ ;  /* 0x0000001209047210 */ /* 0x082fe40007f3e0ff */
[----:B------:R-:W-:Y:S02]  /*4330*/  PRMT R15, R16, 0x7772, RZ ;  /* 0x00007772100f7816 */ /* 0x000fe400000000ff */
[----:B--2---:R-:W-:Y:S02]  /*4340*/  IADD3 R6, P2, PT, R11, R18, RZ ;  /* 0x000000120b067210 */ /* 0x004fe40007f5e0ff */
[----:B------:R-:W-:Y:S01]  /*4350*/  LEA.HI.X.SX32 R5, R9, R20, 0x1, P1 ;  /* 0x0000001409057211 */ /* 0x000fe200008f0eff */
[----:B------:R1:W-:Y:S01]  /*4360*/  @P5 STG.E.U8 desc[UR26][R2.64], R15 ;  /* 0x0000000f02005986 */ /* 0x0003e2000c10111a */
[----:B------:R-:W-:Y:S02]  /*4370*/  IADD3 R10, P1, PT, R13, R18, RZ ;  /* 0x000000120d0a7210 */ /* 0x000fe40007f3e0ff */
[----:B------:R-:W-:-:S02]  /*4380*/  LEA.HI.X.SX32 R7, R11, R20, 0x1, P2 ;  /* 0x000000140b077211 */ /* 0x000fc400010f0eff */
[----:B------:R-:W-:Y:S02]  /*4390*/  ISETP.LT.AND P2, PT, R23, UR11, !P0 ;  /* 0x0000000b17007c0c */ /* 0x000fe4000c741270 */
[-C--:B------:R-:W-:Y:S02]  /*43a0*/  LEA.HI.X.SX32 R11, R13, R20.reuse, 0x1, P1 ;  /* 0x000000140d0b7211 */ /* 0x080fe400008f0eff */
[----:B------:R-:W-:Y:S02]  /*43b0*/  ISETP.LT.AND P1, PT, R22, UR11, !P0 ;  /* 0x0000000b16007c0c */ /* 0x000fe4000c721270 */
[----:B------:R-:W-:Y:S02]  /*43c0*/  ISETP.LT.AND P0, PT, R21, UR11, !P0 ;  /* 0x0000000b15007c0c */ /* 0x000fe4000c701270 */
[----:B------:R-:W-:Y:S02]  /*43d0*/  LEA.HI.X.SX32 R9, R12, R20, 0x1, P6 ;  /* 0x000000140c097211 */ /* 0x000fe400030f0eff */
[----:B------:R-:W-:-:S02]  /*43e0*/  IADD3 R12, P6, PT, R14, R18, RZ ;  /* 0x000000120e0c7210 */ /* 0x000fc40007fde0ff */
[----:B------:R-:W-:Y:S02]  /*43f0*/  PRMT R19, R16, 0x7773, RZ ;  /* 0x0000777310137816 */ /* 0x000fe400000000ff */
[C---:B------:R-:W-:Y:S02]  /*4400*/  PRMT R21, R17.reuse, 0x7770, RZ ;  /* 0x0000777011157816 */ /* 0x040fe400000000ff */
[C---:B------:R-:W-:Y:S01]  /*4410*/  PRMT R23, R17.reuse, 0x7771, RZ ;  /* 0x0000777111177816 */ /* 0x040fe200000000ff */
[----:B------:R1:W-:Y:S01]  /*4420*/  @P4 STG.E.U8 desc[UR26][R4.64], R19 ;  /* 0x0000001304004986 */ /* 0x0003e2000c10111a */
[----:B------:R-:W-:Y:S02]  /*4430*/  LEA.HI.X.SX32 R13, R14, R20, 0x1, P6 ;  /* 0x000000140e0d7211 */ /* 0x000fe400030f0eff */
[----:B------:R-:W-:Y:S01]  /*4440*/  PRMT R17, R17, 0x7773, RZ ;  /* 0x0000777311117816 */ /* 0x000fe200000000ff */
[----:B------:R1:W-:Y:S04]  /*4450*/  @P3 STG.E.U8 desc[UR26][R6.64], R21 ;  /* 0x0000001506003986 */ /* 0x0003e8000c10111a */
[----:B------:R1:W-:Y:S04]  /*4460*/  @P2 STG.E.U8 desc[UR26][R8.64], R23 ;  /* 0x0000001708002986 */ /* 0x0003e8000c10111a */
[----:B------:R1:W-:Y:S04]  /*4470*/  @P1 STG.E.U8 desc[UR26][R10.64], R25 ;  /* 0x000000190a001986 */ /* 0x0003e8000c10111a */
[----:B------:R1:W-:Y:S01]  /*4480*/  @P0 STG.E.U8 desc[UR26][R12.64], R17 ;  /* 0x000000110c000986 */ /* 0x0003e2000c10111a */
[----:B------:R-:W-:Y:S06]  /*4490*/  BAR.SYNC.DEFER_BLOCKING 0x0 ;  /* 0x0000000000007b1d */ /* 0x000fec0000010000 */
[----:B------:R-:W-:Y:S05]  /*44a0*/  BRA.U UP0, `(.L_x_13) ;  /* 0x00000001009c7547 */ /* 0x000fea000b800000 */
[----:B------:R-:W2:Y:S01]  /*44b0*/  S2UR UR5, SR_CgaCtaId ;  /* 0x00000000000579c3 */ /* 0x000ea20000008800 */
[----:B------:R-:W-:Y:S01]  /*44c0*/  NOP ;  /* 0x0000000000007918 */ /* 0x000fe20000000000 */
[----:B------:R-:W-:Y:S01]  /*44d0*/  UMOV UR4, 0x50 ;  /* 0x0000005000047882 */ /* 0x000fe20000000000 */
[----:B------:R-:W-:Y:S02]  /*44e0*/  IMAD.U32 R0, RZ, RZ, UR12 ;  /* 0x0000000cff007e24 */ /* 0x000fe4000f8e00ff */
[----:B-1----:R-:W-:-:S03]  /*44f0*/  IMAD.MOV.U32 R3, RZ, RZ, 0x1 ;  /* 0x00000001ff037424 */ /* 0x002fc600078e00ff */
[----:B------:R-:W-:-:S04]  /*4500*/  LOP3.LUT R0, R0, 0xffff, RZ, 0xc0, !PT ;  /* 0x0000ffff00007812 */ /* 0x000fc800078ec0ff */
[----:B------:R-:W-:-:S05]  /*4510*/  SHF.R.U32.HI R0, RZ, 0x5, R0 ;  /* 0x00000005ff007819 */ /* 0x000fca0000011600 */
[----:B------:R-:W-:Y:S01]  /*4520*/  VIADD R2, R0, 0x10 ;  /* 0x0000001000027836 */ /* 0x000fe20000000000 */
[----:B------:R-:W-:Y:S01]  /*4530*/  SHF.L.U32 R0, R3, R0, RZ ;  /* 0x0000000003007219 */ /* 0x000fe200000006ff */
[----:B--2---:R-:W-:-:S03]  /*4540*/  ULEA UR6, UR5, UR4, 0x18 ;  /* 0x0000000405067291 */ /* 0x004fc6000f8ec0ff */
[----:B------:R-:W-:-:S04]  /*4550*/  SHF.L.U32 R3, R3, R2, RZ ;  /* 0x0000000203037219 */ /* 0x000fc800000006ff */
[----:B------:R-:W-:Y:S02]  /*4560*/  LOP3.LUT R0, R3, R0, RZ, 0xfc, !PT ;  /* 0x0000000003007212 */ /* 0x000fe400078efcff */
[----:B------:R-:W1:Y:S02]  /*4570*/  LDS R5, [UR6] ;  /* 0x00000006ff057984 */ /* 0x000e640008000800 */
[C---:B------:R-:W-:Y:S02]  /*4580*/  LOP3.LUT R2, R0.reuse, 0xffff, RZ, 0xc0, !PT ;  /* 0x0000ffff00027812 */ /* 0x040fe400078ec0ff */
[----:B-1----:R-:W-:-:S04]  /*4590*/  LOP3.LUT R3, R0, 0xffff, R5, 0x80, !PT ;  /* 0x0000ffff00037812 */ /* 0x002fc800078e8005 */
[----:B------:R-:W-:-:S13]  /*45a0*/  ISETP.NE.AND P0, PT, R3, R2, PT ;  /* 0x000000020300720c */ /* 0x000fda0003f05270 */
[----:B------:R-:W-:Y:S05]  /*45b0*/  @P0 BRA `(.L_x_14) ;  /* 0x0000000000500947 */ /* 0x000fea0003800000 */
[----:B------:R-:W-:Y:S02]  /*45c0*/  SHF.R.U32.HI R5, RZ, 0x10, R5 ;  /* 0x00000010ff057819 */ /* 0x000fe40000011605 */
[----:B------:R-:W-:-:S04]  /*45d0*/  SHF.R.U32.HI R2, RZ, 0x10, R0 ;  /* 0x00000010ff027819 */ /* 0x000fc80000011600 */
[----:B------:R-:W-:-:S04]  /*45e0*/  LOP3.LUT R5, R5, R2, RZ, 0xc0, !PT ;  /* 0x0000000205057212 */ /* 0x000fc800078ec0ff */
[----:B------:R-:W-:-:S13]  /*45f0*/  ISETP.NE.AND P0, PT, R5, R2, PT ;  /* 0x000000020500720c */ /* 0x000fda0003f05270 */
[----:B------:R-:W-:Y:S05]  /*4600*/  @P0 BRA `(.L_x_15) ;  /* 0x0000000000300947 */ /* 0x000fea0003800000 */
[----:B------:R-:W-:Y:S01]  /*4610*/  R2UR UR4, R0 ;  /* 0x00000000000472ca */ /* 0x000fe200000e0000 */
[----:B------:R-:W-:Y:S01]  /*4620*/  VOTEU.ANY UR5, UPT, PT ;  /* 0x0000000000057886 */ /* 0x000fe200038e0100 */
[----:B------:R-:W1:Y:S01]  /*4630*/  S2R R0, SR_LANEID ;  /* 0x0000000000007919 */ /* 0x000e620000000000 */
[----:B------:R-:W-:-:S10]  /*4640*/  UFLO.U32 UR5, UR5 ;  /* 0x00000005000572bd */ /* 0x000fd400080e0000 */
[----:B------:R-:W-:-:S06]  /*4650*/  ULOP3.LUT UR4, URZ, UR4, URZ, 0x33, !UPT ;  /* 0x00000004ff047292 */ /* 0x000fcc000f8e33ff */
[----:B------:R-:W-:-:S04]  /*4660*/  IMAD.U32 R2, RZ, RZ, UR4 ;  /* 0x00000004ff027e24 */ /* 0x000fc8000f8e00ff */
[----:B------:R-:W2:Y:S02]  /*4670*/  REDUX UR7, R2 ;  /* 0x00000000020773c4 */ /* 0x000ea40000000000 */
[----:B------:R3:W-:Y:S01]  /*4680*/  UTCATOMSWS.AND URZ, UR4 ;  /* 0x0000000400ff79e3 */ /* 0x0007e20008000000 */
[----:B-1----:R-:W-:Y:S01]  /*4690*/  ISETP.EQ.U32.AND P0, PT, R0, UR5, PT ;  /* 0x0000000500007c0c */ /* 0x002fe2000bf02070 */
[----:B--2---:R-:W-:-:S12]  /*46a0*/  IMAD.U32 R0, RZ, RZ, UR7 ;  /* 0x00000007ff007e24 */ /* 0x004fd8000f8e00ff */
[----:B------:R3:W-:Y:S01]  /*46b0*/  @P0 ATOMS.AND RZ, [UR6], R0 ;  /* 0x00000000ffff098c */ /* 0x0007e2000a800006 */
[----:B------:R-:W-:Y:S05]  /*46c0*/  BRA `(.L_x_13) ;  /* 0x0000000000147947 */ /* 0x000fea0003800000 */
.L_x_15:
[----:B------:R-:W-:-:S07]  /*46d0*/  MOV R2, 0x46f0 ;  /* 0x000046f000027802 */ /* 0x000fce0000000f00 */
[----:B0-----:R-:W-:Y:S05]  /*46e0*/  CALL.REL.NOINC `($__internal_0_$__cuda_sm10x_tcgen05_guardrail_trap_col_being_dealloced_not_returned_by_alloc) ;  /* 0x00000000002c7944 */ /* 0x001fea0003c00000 */
[----:B------:R-:W-:Y:S05]  /*46f0*/  BRA `(.L_x_13) ;  /* 0x0000000000087947 */ /* 0x000fea0003800000 */
.L_x_14:
[----:B------:R-:W-:-:S07]  /*4700*/  MOV R2, 0x4720 ;  /* 0x0000472000027802 */ /* 0x000fce0000000f00 */
[----:B0-----:R-:W-:Y:S05]  /*4710*/  CALL.REL.NOINC `($__internal_2_$__cuda_sm10x_tcgen05_guardrail_trap_unallocated_columns_being_dealloced) ;  /* 0x0000000000387944 */ /* 0x001fea0003c00000 */
.L_x_13:
[----:B------:R-:W-:Y:S01]  /*4720*/  NOP ;  /* 0x0000000000007918 */ /* 0x000fe20000000000 */
[----:B---3--:R-:W-:Y:S05]  /*4730*/  EXIT ;  /* 0x000000000000794d */ /* 0x008fea0003800000 */
.L_x_8:
[----:B------:R-:W0:Y:S02]  /*4740*/  SYNCS.PHASECHK.TRANS64.TRYWAIT P6, [UR10], R62 ;  /* 0x0000003eff0075a7 */ /* 0x000e2400080c110a */
[----:B0-----:R-:W-:Y:S05]  /*4750*/  @!P6 BRA `(.L_x_8) ;  /* 0xfffffffc00f8e947 */ /* 0x001fea000383ffff */
[----:B------:R-:W-:Y:S05]  /*4760*/  BRA `(.L_x_16) ;  /* 0xffffffe800087947 */ /* 0x000fea000383ffff */
.L_x_12:
[----:B------:R-:W1:Y:S02]  /*4770*/  SYNCS.PHASECHK.TRANS64.TRYWAIT P0, [UR10], R4 ;  /* 0x00000004ff0075a7 */ /* 0x000e64000800110a */
[----:B-1----:R-:W-:Y:S05]  /*4780*/  @!P0 BRA `(.L_x_12) ;  /* 0xfffffffc00f88947 */ /* 0x002fea000383ffff */
[----:B------:R-:W-:Y:S05]  /*4790*/  BRA `(.L_x_11) ;  /* 0xfffffff4007c7947 */ /* 0x000fea000383ffff */
        .weak           $__internal_0_$__cuda_sm10x_tcgen05_guardrail_trap_col_being_dealloced_not_returned_by_alloc
        .type           $__internal_0_$__cuda_sm10x_tcgen05_guardrail_trap_col_being_dealloced_not_returned_by_alloc,@function
        .size           $__internal_0_$__cuda_sm10x_tcgen05_guardrail_trap_col_being_dealloced_not_returned_by_alloc,($__internal_1_$__cuda_sm10x_tcgen05_guardrail_trap_phase_invalid_during_alloc - $__internal_0_$__cuda_sm10x_tcgen05_guardrail_trap_col_being_dealloced_not_returned_by_alloc)
$__internal_0_$__cuda_sm10x_tcgen05_guardrail_trap_col_being_dealloced_not_returned_by_alloc:
[----:B------:R-:W-:Y:S05]  /*47a0*/  BPT.TRAP 0x1 ;  /* 0x000000040000795c */ /* 0x000fea0000300000 */
[----:B------:R-:W-:-:S04]  /*47b0*/  IMAD.MOV.U32 R3, RZ, RZ, 0x0 ;  /* 0x00000000ff037424 */ /* 0x000fc800078e00ff */
[----:B------:R-:W-:Y:S05]  /*47c0*/  RET.REL.NODEC R2 `(matmul_kernel) ;  /* 0xffffffb8020c7950 */ /* 0x000fea0003c3ffff */
        .weak           $__internal_1_$__cuda_sm10x_tcgen05_guardrail_trap_phase_invalid_during_alloc
        .type           $__internal_1_$__cuda_sm10x_tcgen05_guardrail_trap_phase_invalid_during_alloc,@function
        .size           $__internal_1_$__cuda_sm10x_tcgen05_guardrail_trap_phase_invalid_during_alloc,($__internal_2_$__cuda_sm10x_tcgen05_guardrail_trap_unallocated_columns_being_dealloced - $__internal_1_$__cuda_sm10x_tcgen05_guardrail_trap_phase_invalid_during_alloc)
$__internal_1_$__cuda_sm10x_tcgen05_guardrail_trap_phase_invalid_during_alloc:
[----:B------:R-:W-:Y:S05]  /*47d0*/  BPT.TRAP 0x1 ;  /* 0x000000040000795c */ /* 0x000fea0000300000 */
[----:B------:R-:W-:-:S04]  /*47e0*/  IMAD.MOV.U32 R3, RZ, RZ, 0x0 ;  /* 0x00000000ff037424 */ /* 0x000fc800078e00ff */
[----:B------:R-:W-:Y:S05]  /*47f0*/  RET.REL.NODEC R2 `(matmul_kernel) ;  /* 0xffffffb802007950 */ /* 0x000fea0003c3ffff */
        .weak           $__internal_2_$__cuda_sm10x_tcgen05_guardrail_trap_unallocated_columns_being_dealloced
        .type           $__internal_2_$__cuda_sm10x_tcgen05_guardrail_trap_unallocated_columns_being_dealloced,@function
        .size           $__internal_2_$__cuda_sm10x_tcgen05_guardrail_trap_unallocated_columns_being_dealloced,(.L_x_20 - $__internal_2_$__cuda_sm10x_tcgen05_guardrail_trap_unallocated_columns_being_dealloced)
$__internal_2_$__cuda_sm10x_tcgen05_guardrail_trap_unallocated_columns_being_dealloced:
[----:B------:R-:W-:Y:S05]  /*4800*/  BPT.TRAP 0x1 ;  /* 0x000000040000795c */ /* 0x000fea0000300000 */
[----:B------:R-:W-:-:S04]  /*4810*/  IMAD.MOV.U32 R3, RZ, RZ, 0x0 ;  /* 0x00000000ff037424 */ /* 0x000fc800078e00ff */
[----:B------:R-:W-:Y:S05]  /*4820*/  RET.REL.NODEC R2 `(matmul_kernel) ;  /* 0xffffffb402f47950 */ /* 0x000fea0003c3ffff */
.L_x_17:
[----:B------:R-:W-:-:S00]  /*4830*/  BRA `(.L_x_17) ;  /* 0xfffffffc00fc7947 */ /* 0x000fc0000383ffff */
[----:B------:R-:W-:-:S00]  /*4840*/  NOP ;  /* 0x0000000000007918 */ /* 0x000fc00000000000 */
        /* <DEDUP_REMOVED lines=11> */
.L_x_20:


//--------------------- .nv.shared.matmul_kernel  --------------------------
	.section	.nv.shared.matmul_kernel,"aw",@nobits
	.sectionflags	@""
	.align	16
	.zero		1024


//--------------------- .nv.shared.reserved.0     --------------------------
	.section	.nv.shared.reserved.0,"aw",@nobits
	.align	8
	.weak		__nv_reservedSMEM_offset_0_alias
	.size		__nv_reservedSMEM_offset_0_alias, 0, 64
	.other		__nv_reservedSMEM_offset_0_alias,@"STO_CUDA_RESERVED_SHARED STV_DEFAULT"
__nv_reservedSMEM_offset_0_alias:
	.zero		0
.nv.shared.reserved.0:
	.zero		64
	.weak		__nv_reservedSMEM_allocation_phase
	.type		__nv_reservedSMEM_allocation_phase,@object
	.size		__nv_reservedSMEM_allocation_phase,(.L_0 - __nv_reservedSMEM_allocation_phase)
__nv_reservedSMEM_allocation_phase:
	.zero		1
.L_0:
	.zero		7
	.weak		__nv_reservedSMEM_devtool_atexit_pc
	.type		__nv_reservedSMEM_devtool_atexit_pc,@object
	.size		__nv_reservedSMEM_devtool_atexit_pc,(__nv_reservedSMEM_allocation_mask - __nv_reservedSMEM_devtool_atexit_pc)
__nv_reservedSMEM_devtool_atexit_pc:
	.zero		8
	.weak		__nv_reservedSMEM_allocation_mask
	.type		__nv_reservedSMEM_allocation_mask,@object
	.size		__nv_reservedSMEM_allocation_mask,(.L_2 - __nv_reservedSMEM_allocation_mask)
__nv_reservedSMEM_allocation_mask:
	.zero		4
.L_2:


//--------------------- .nv.constant0.matmul_kernel --------------------------
	.section	.nv.constant0.matmul_kernel,"a",@progbits
	.sectionflags	@""
	.align	4
.nv.constant0.matmul_kernel:
	.zero		976


//--------------------- SYMBOLS --------------------------

	.type		.nv.reservedSmem.offset0,@object
	.size		.nv.reservedSmem.offset0,0x4
	.type		.nv.reservedSmem.cap,@object
	.size		.nv.reservedSmem.cap,0x4
